//
// Generated by NVIDIA NVVM Compiler
//
// Compiler Build ID: CL-36424714
// Cuda compilation tools, release 13.0, V13.0.88
// Based on NVVM 20.0.0
//

.version 9.0
.target sm_100
.address_size 64

	// .globl	_Z21fused_embed_ln_kernelPKhlPKaS2_PfPKli
.const .align 4 .b8 d_EXP2_TABLE[1024];
// _ZZ21fused_embed_ln_kernelPKhlPKaS2_PfPKliE4smem has been demoted
// _ZZ21fused_embed_ln_kernelPKhlPKaS2_PfPKliE6s_mean has been demoted
// _ZZ21fused_embed_ln_kernelPKhlPKaS2_PfPKliE9warp_sums has been demoted
// _ZZ15fused_ln_kernelPfPKaE6s_mean has been demoted
// _ZZ15fused_ln_kernelPfPKaE9warp_sums has been demoted
// _ZZ25fused_perturbation_kernelPfPKfiijE14warp_sums_plus has been demoted
// _ZZ25fused_perturbation_kernelPfPKfiijE15warp_sums_minus has been demoted
// _ZZ25fused_perturbation_kernelPfPKfiijE9s_xB_plus has been demoted
// _ZZ25fused_perturbation_kernelPfPKfiijE10s_xB_minus has been demoted
// _ZZ11loss_kernelPKfPKhlPKliPiE9warp_sums has been demoted

.visible .entry _Z21fused_embed_ln_kernelPKhlPKaS2_PfPKli(
	.param .u64 .ptr .align 1 _Z21fused_embed_ln_kernelPKhlPKaS2_PfPKli_param_0,
	.param .u64 _Z21fused_embed_ln_kernelPKhlPKaS2_PfPKli_param_1,
	.param .u64 .ptr .align 1 _Z21fused_embed_ln_kernelPKhlPKaS2_PfPKli_param_2,
	.param .u64 .ptr .align 1 _Z21fused_embed_ln_kernelPKhlPKaS2_PfPKli_param_3,
	.param .u64 .ptr .align 1 _Z21fused_embed_ln_kernelPKhlPKaS2_PfPKli_param_4,
	.param .u64 .ptr .align 1 _Z21fused_embed_ln_kernelPKhlPKaS2_PfPKli_param_5,
	.param .u32 _Z21fused_embed_ln_kernelPKhlPKaS2_PfPKli_param_6
)
.maxntid 256
{
	.reg .pred 	%p<11>;
	.reg .b16 	%rs<7>;
	.reg .b32 	%r<27>;
	.reg .b32 	%f<40>;
	.reg .b64 	%rd<30>;
	// demoted variable
	.shared .align 4 .b8 _ZZ21fused_embed_ln_kernelPKhlPKaS2_PfPKliE4smem[1024];
	// demoted variable
	.shared .align 4 .f32 _ZZ21fused_embed_ln_kernelPKhlPKaS2_PfPKliE6s_mean;
	// demoted variable
	.shared .align 4 .b8 _ZZ21fused_embed_ln_kernelPKhlPKaS2_PfPKliE9warp_sums[32];
	ld.param.u64 	%rd5, [_Z21fused_embed_ln_kernelPKhlPKaS2_PfPKli_param_0];
	ld.param.u64 	%rd6, [_Z21fused_embed_ln_kernelPKhlPKaS2_PfPKli_param_1];
	ld.param.u64 	%rd7, [_Z21fused_embed_ln_kernelPKhlPKaS2_PfPKli_param_2];
	ld.param.u64 	%rd8, [_Z21fused_embed_ln_kernelPKhlPKaS2_PfPKli_param_3];
	ld.param.u64 	%rd9, [_Z21fused_embed_ln_kernelPKhlPKaS2_PfPKli_param_4];
	ld.param.u64 	%rd10, [_Z21fused_embed_ln_kernelPKhlPKaS2_PfPKli_param_5];
	ld.param.s32 	%rd11, [_Z21fused_embed_ln_kernelPKhlPKaS2_PfPKli_param_6];
	cvta.to.global.u64 	%rd12, %rd10;
	mov.u32 	%r1, %ctaid.x;
	mov.u32 	%r2, %tid.x;
	mul.wide.u32 	%rd13, %r1, 8;
	add.s64 	%rd14, %rd12, %rd13;
	ld.global.nc.u64 	%rd15, [%rd14];
	add.s64 	%rd1, %rd15, %rd11;
	or.b64  	%rd16, %rd1, %rd6;
	and.b64  	%rd17, %rd16, -4294967296;
	setp.ne.s64 	%p1, %rd17, 0;
	@%p1 bra 	$L__BB0_2;
	cvt.u32.u64 	%r4, %rd6;
	cvt.u32.u64 	%r5, %rd1;
	rem.u32 	%r6, %r5, %r4;
	cvt.u64.u32 	%rd29, %r6;
	bra.uni 	$L__BB0_3;
$L__BB0_2:
	rem.s64 	%rd29, %rd1, %rd6;
$L__BB0_3:
	cvta.to.global.u64 	%rd18, %rd5;
	add.s64 	%rd19, %rd18, %rd29;
	ld.global.nc.u8 	%rs1, [%rd19];
	cvt.u16.u8 	%rs2, %rs1;
	mul.wide.u16 	%r7, %rs2, 256;
	or.b32  	%r8, %r7, %r2;
	cvt.u64.u32 	%rd20, %r8;
	cvta.to.global.u64 	%rd21, %rd7;
	add.s64 	%rd22, %rd21, %rd20;
	ld.global.nc.u8 	%rs3, [%rd22];
	cvt.s16.s8 	%rs4, %rs3;
	cvt.rn.f32.s16 	%f2, %rs4;
	shl.b32 	%r9, %r2, 2;
	mov.u32 	%r10, _ZZ21fused_embed_ln_kernelPKhlPKaS2_PfPKliE4smem;
	add.s32 	%r3, %r10, %r9;
	st.shared.f32 	[%r3], %f2;
	bar.sync 	0;
	ld.shared.f32 	%f3, [%r3];
	abs.f32 	%f4, %f3;
	mov.b32 	%r11, %f4;
	shfl.sync.down.b32	%r12|%p2, %r11, 16, 31, -1;
	mov.b32 	%f5, %r12;
	add.f32 	%f6, %f4, %f5;
	mov.b32 	%r13, %f6;
	shfl.sync.down.b32	%r14|%p3, %r13, 8, 31, -1;
	mov.b32 	%f7, %r14;
	add.f32 	%f8, %f6, %f7;
	mov.b32 	%r15, %f8;
	shfl.sync.down.b32	%r16|%p4, %r15, 4, 31, -1;
	mov.b32 	%f9, %r16;
	add.f32 	%f10, %f8, %f9;
	mov.b32 	%r17, %f10;
	shfl.sync.down.b32	%r18|%p5, %r17, 2, 31, -1;
	mov.b32 	%f11, %r18;
	add.f32 	%f12, %f10, %f11;
	mov.b32 	%r19, %f12;
	shfl.sync.down.b32	%r20|%p6, %r19, 1, 31, -1;
	mov.b32 	%f13, %r20;
	add.f32 	%f1, %f12, %f13;
	and.b32  	%r21, %r2, 31;
	setp.ne.s32 	%p7, %r21, 0;
	@%p7 bra 	$L__BB0_5;
	shr.u32 	%r22, %r2, 3;
	mov.u32 	%r23, _ZZ21fused_embed_ln_kernelPKhlPKaS2_PfPKliE9warp_sums;
	add.s32 	%r24, %r23, %r22;
	st.shared.f32 	[%r24], %f1;
$L__BB0_5:
	bar.sync 	0;
	setp.ne.s32 	%p8, %r2, 0;
	@%p8 bra 	$L__BB0_7;
	ld.shared.f32 	%f14, [_ZZ21fused_embed_ln_kernelPKhlPKaS2_PfPKliE9warp_sums];
	add.f32 	%f15, %f14, 0f00000000;
	ld.shared.f32 	%f16, [_ZZ21fused_embed_ln_kernelPKhlPKaS2_PfPKliE9warp_sums+4];
	add.f32 	%f17, %f15, %f16;
	ld.shared.f32 	%f18, [_ZZ21fused_embed_ln_kernelPKhlPKaS2_PfPKliE9warp_sums+8];
	add.f32 	%f19, %f17, %f18;
	ld.shared.f32 	%f20, [_ZZ21fused_embed_ln_kernelPKhlPKaS2_PfPKliE9warp_sums+12];
	add.f32 	%f21, %f19, %f20;
	ld.shared.f32 	%f22, [_ZZ21fused_embed_ln_kernelPKhlPKaS2_PfPKliE9warp_sums+16];
	add.f32 	%f23, %f21, %f22;
	ld.shared.f32 	%f24, [_ZZ21fused_embed_ln_kernelPKhlPKaS2_PfPKliE9warp_sums+20];
	add.f32 	%f25, %f23, %f24;
	ld.shared.f32 	%f26, [_ZZ21fused_embed_ln_kernelPKhlPKaS2_PfPKliE9warp_sums+24];
	add.f32 	%f27, %f25, %f26;
	ld.shared.f32 	%f28, [_ZZ21fused_embed_ln_kernelPKhlPKaS2_PfPKliE9warp_sums+28];
	add.f32 	%f29, %f27, %f28;
	setp.eq.f32 	%p9, %f29, 0f00000000;
	mul.f32 	%f30, %f29, 0f3B800000;
	selp.f32 	%f31, 0f3B800000, %f30, %p9;
	setp.eq.f32 	%p10, %f31, 0f00000000;
	selp.f32 	%f32, 0f3F800000, %f31, %p10;
	st.shared.f32 	[_ZZ21fused_embed_ln_kernelPKhlPKaS2_PfPKliE6s_mean], %f32;
$L__BB0_7:
	cvta.to.global.u64 	%rd23, %rd8;
	cvta.to.global.u64 	%rd24, %rd9;
	bar.sync 	0;
	ld.shared.f32 	%f33, [%r3];
	cvt.u64.u32 	%rd25, %r2;
	add.s64 	%rd26, %rd23, %rd25;
	ld.global.nc.u8 	%rs5, [%rd26];
	cvt.s16.s8 	%rs6, %rs5;
	cvt.rn.f32.s16 	%f34, %rs6;
	mul.f32 	%f35, %f33, %f34;
	ld.shared.f32 	%f36, [_ZZ21fused_embed_ln_kernelPKhlPKaS2_PfPKliE6s_mean];
	div.rn.f32 	%f37, %f35, %f36;
	max.f32 	%f38, %f37, 0fC2FE0000;
	min.f32 	%f39, %f38, 0f42FE0000;
	shl.b32 	%r25, %r1, 8;
	or.b32  	%r26, %r25, %r2;
	mul.wide.u32 	%rd27, %r26, 4;
	add.s64 	%rd28, %rd24, %rd27;
	st.global.f32 	[%rd28], %f39;
	ret;

}
	// .globl	_Z15fused_ln_kernelPfPKa
.visible .entry _Z15fused_ln_kernelPfPKa(
	.param .u64 .ptr .align 1 _Z15fused_ln_kernelPfPKa_param_0,
	.param .u64 .ptr .align 1 _Z15fused_ln_kernelPfPKa_param_1
)
.maxntid 256
{
	.reg .pred 	%p<10>;
	.reg .b16 	%rs<3>;
	.reg .b32 	%r<19>;
	.reg .b32 	%f<38>;
	.reg .b64 	%rd<9>;
	// demoted variable
	.shared .align 4 .f32 _ZZ15fused_ln_kernelPfPKaE6s_mean;
	// demoted variable
	.shared .align 4 .b8 _ZZ15fused_ln_kernelPfPKaE9warp_sums[32];
	ld.param.u64 	%rd3, [_Z15fused_ln_kernelPfPKa_param_0];
	ld.param.u64 	%rd2, [_Z15fused_ln_kernelPfPKa_param_1];
	cvta.to.global.u64 	%rd4, %rd3;
	mov.u32 	%r2, %ctaid.x;
	mov.u32 	%r1, %tid.x;
	shl.b32 	%r3, %r2, 8;
	or.b32  	%r4, %r3, %r1;
	mul.wide.u32 	%rd5, %r4, 4;
	add.s64 	%rd1, %rd4, %rd5;
	ld.global.f32 	%f1, [%rd1];
	abs.f32 	%f3, %f1;
	mov.b32 	%r5, %f3;
	shfl.sync.down.b32	%r6|%p1, %r5, 16, 31, -1;
	mov.b32 	%f4, %r6;
	add.f32 	%f5, %f3, %f4;
	mov.b32 	%r7, %f5;
	shfl.sync.down.b32	%r8|%p2, %r7, 8, 31, -1;
	mov.b32 	%f6, %r8;
	add.f32 	%f7, %f5, %f6;
	mov.b32 	%r9, %f7;
	shfl.sync.down.b32	%r10|%p3, %r9, 4, 31, -1;
	mov.b32 	%f8, %r10;
	add.f32 	%f9, %f7, %f8;
	mov.b32 	%r11, %f9;
	shfl.sync.down.b32	%r12|%p4, %r11, 2, 31, -1;
	mov.b32 	%f10, %r12;
	add.f32 	%f11, %f9, %f10;
	mov.b32 	%r13, %f11;
	shfl.sync.down.b32	%r14|%p5, %r13, 1, 31, -1;
	mov.b32 	%f12, %r14;
	add.f32 	%f2, %f11, %f12;
	and.b32  	%r15, %r1, 31;
	setp.ne.s32 	%p6, %r15, 0;
	@%p6 bra 	$L__BB1_2;
	shr.u32 	%r16, %r1, 3;
	mov.u32 	%r17, _ZZ15fused_ln_kernelPfPKaE9warp_sums;
	add.s32 	%r18, %r17, %r16;
	st.shared.f32 	[%r18], %f2;
$L__BB1_2:
	bar.sync 	0;
	setp.ne.s32 	%p7, %r1, 0;
	@%p7 bra 	$L__BB1_4;
	ld.shared.f32 	%f13, [_ZZ15fused_ln_kernelPfPKaE9warp_sums];
	add.f32 	%f14, %f13, 0f00000000;
	ld.shared.f32 	%f15, [_ZZ15fused_ln_kernelPfPKaE9warp_sums+4];
	add.f32 	%f16, %f14, %f15;
	ld.shared.f32 	%f17, [_ZZ15fused_ln_kernelPfPKaE9warp_sums+8];
	add.f32 	%f18, %f16, %f17;
	ld.shared.f32 	%f19, [_ZZ15fused_ln_kernelPfPKaE9warp_sums+12];
	add.f32 	%f20, %f18, %f19;
	ld.shared.f32 	%f21, [_ZZ15fused_ln_kernelPfPKaE9warp_sums+16];
	add.f32 	%f22, %f20, %f21;
	ld.shared.f32 	%f23, [_ZZ15fused_ln_kernelPfPKaE9warp_sums+20];
	add.f32 	%f24, %f22, %f23;
	ld.shared.f32 	%f25, [_ZZ15fused_ln_kernelPfPKaE9warp_sums+24];
	add.f32 	%f26, %f24, %f25;
	ld.shared.f32 	%f27, [_ZZ15fused_ln_kernelPfPKaE9warp_sums+28];
	add.f32 	%f28, %f26, %f27;
	setp.eq.f32 	%p8, %f28, 0f00000000;
	mul.f32 	%f29, %f28, 0f3B800000;
	selp.f32 	%f30, 0f3B800000, %f29, %p8;
	setp.eq.f32 	%p9, %f30, 0f00000000;
	selp.f32 	%f31, 0f3F800000, %f30, %p9;
	st.shared.f32 	[_ZZ15fused_ln_kernelPfPKaE6s_mean], %f31;
$L__BB1_4:
	cvt.u64.u32 	%rd6, %r1;
	cvta.to.global.u64 	%rd7, %rd2;
	bar.sync 	0;
	add.s64 	%rd8, %rd7, %rd6;
	ld.global.nc.u8 	%rs1, [%rd8];
	cvt.s16.s8 	%rs2, %rs1;
	cvt.rn.f32.s16 	%f32, %rs2;
	mul.f32 	%f33, %f1, %f32;
	ld.shared.f32 	%f34, [_ZZ15fused_ln_kernelPfPKaE6s_mean];
	div.rn.f32 	%f35, %f33, %f34;
	max.f32 	%f36, %f35, 0fC2FE0000;
	min.f32 	%f37, %f36, 0f42FE0000;
	st.global.f32 	[%rd1], %f37;
	ret;

}
	// .globl	_Z25fused_perturbation_kernelPfPKfiij
.visible .entry _Z25fused_perturbation_kernelPfPKfiij(
	.param .u64 .ptr .align 1 _Z25fused_perturbation_kernelPfPKfiij_param_0,
	.param .u64 .ptr .align 1 _Z25fused_perturbation_kernelPfPKfiij_param_1,
	.param .u32 _Z25fused_perturbation_kernelPfPKfiij_param_2,
	.param .u32 _Z25fused_perturbation_kernelPfPKfiij_param_3,
	.param .u32 _Z25fused_perturbation_kernelPfPKfiij_param_4
)
.maxntid 256
{
	.reg .pred 	%p<31>;
	.reg .b16 	%rs<11>;
	.reg .b32 	%r<207>;
	.reg .b32 	%f<135>;
	.reg .b64 	%rd<25>;
	// demoted variable
	.shared .align 4 .b8 _ZZ25fused_perturbation_kernelPfPKfiijE14warp_sums_plus[32];
	// demoted variable
	.shared .align 4 .b8 _ZZ25fused_perturbation_kernelPfPKfiijE15warp_sums_minus[32];
	// demoted variable
	.shared .align 4 .f32 _ZZ25fused_perturbation_kernelPfPKfiijE9s_xB_plus;
	// demoted variable
	.shared .align 4 .f32 _ZZ25fused_perturbation_kernelPfPKfiijE10s_xB_minus;
	ld.param.u64 	%rd5, [_Z25fused_perturbation_kernelPfPKfiij_param_0];
	ld.param.u64 	%rd6, [_Z25fused_perturbation_kernelPfPKfiij_param_1];
	ld.param.u32 	%r21, [_Z25fused_perturbation_kernelPfPKfiij_param_2];
	ld.param.u32 	%r22, [_Z25fused_perturbation_kernelPfPKfiij_param_3];
	ld.param.u32 	%r23, [_Z25fused_perturbation_kernelPfPKfiij_param_4];
	cvta.to.global.u64 	%rd7, %rd6;
	mov.u32 	%r24, %ctaid.x;
	mov.u32 	%r1, %tid.x;
	shl.b32 	%r2, %r24, 1;
	add.s32 	%r3, %r23, %r24;
	mul.lo.s32 	%r25, %r22, %r2;
	mul.wide.s32 	%rd8, %r25, 4;
	add.s64 	%rd1, %rd7, %rd8;
	mul.wide.s32 	%rd9, %r22, 4;
	add.s64 	%rd2, %rd1, %rd9;
	shr.s32 	%r26, %r22, 31;
	shr.u32 	%r27, %r26, 30;
	add.s32 	%r28, %r22, %r27;
	and.b32  	%r4, %r28, -4;
	shl.b32 	%r205, %r1, 2;
	setp.ge.s32 	%p1, %r205, %r4;
	mov.f32 	%f133, 0f00000000;
	mov.f32 	%f134, %f133;
	@%p1 bra 	$L__BB2_3;
	mov.u32 	%r29, %ntid.x;
	shl.b32 	%r6, %r29, 2;
	mov.f32 	%f134, 0f00000000;
	mov.u32 	%r203, %r205;
	mov.f32 	%f133, %f134;
$L__BB2_2:
	mul.wide.s32 	%rd10, %r203, 4;
	add.s64 	%rd11, %rd1, %rd10;
	ld.global.nc.v4.f32 	{%f19, %f20, %f21, %f22}, [%rd11];
	add.s64 	%rd12, %rd2, %rd10;
	ld.global.nc.v4.f32 	{%f23, %f24, %f25, %f26}, [%rd12];
	add.s32 	%r30, %r203, %r21;
	mad.lo.s32 	%r31, %r30, -1640531527, %r3;
	shr.u32 	%r32, %r31, 16;
	xor.b32  	%r33, %r32, %r31;
	mul.lo.s32 	%r34, %r33, -2048144789;
	shr.u32 	%r35, %r34, 13;
	xor.b32  	%r36, %r35, %r34;
	mul.lo.s32 	%r37, %r36, -1028477387;
	shr.u32 	%r38, %r37, 16;
	xor.b32  	%r39, %r38, %r37;
	and.b32  	%r40, %r39, 1;
	setp.eq.b32 	%p2, %r40, 1;
	shr.u32 	%r41, %r39, 1;
	and.b32  	%r42, %r41, 31;
	neg.s32 	%r43, %r42;
	selp.b32 	%r44, %r42, %r43, %p2;
	cvt.u16.u32 	%rs1, %r44;
	cvt.rn.f32.s16 	%f27, %rs1;
	add.s32 	%r45, %r31, -1640531527;
	shr.u32 	%r46, %r45, 16;
	xor.b32  	%r47, %r46, %r45;
	mul.lo.s32 	%r48, %r47, -2048144789;
	shr.u32 	%r49, %r48, 13;
	xor.b32  	%r50, %r49, %r48;
	mul.lo.s32 	%r51, %r50, -1028477387;
	shr.u32 	%r52, %r51, 16;
	xor.b32  	%r53, %r52, %r51;
	and.b32  	%r54, %r53, 1;
	setp.eq.b32 	%p3, %r54, 1;
	shr.u32 	%r55, %r53, 1;
	and.b32  	%r56, %r55, 31;
	neg.s32 	%r57, %r56;
	selp.b32 	%r58, %r56, %r57, %p3;
	cvt.u16.u32 	%rs2, %r58;
	cvt.rn.f32.s16 	%f28, %rs2;
	add.s32 	%r59, %r31, 1013904242;
	shr.u32 	%r60, %r59, 16;
	xor.b32  	%r61, %r60, %r59;
	mul.lo.s32 	%r62, %r61, -2048144789;
	shr.u32 	%r63, %r62, 13;
	xor.b32  	%r64, %r63, %r62;
	mul.lo.s32 	%r65, %r64, -1028477387;
	shr.u32 	%r66, %r65, 16;
	xor.b32  	%r67, %r66, %r65;
	and.b32  	%r68, %r67, 1;
	setp.eq.b32 	%p4, %r68, 1;
	shr.u32 	%r69, %r67, 1;
	and.b32  	%r70, %r69, 31;
	neg.s32 	%r71, %r70;
	selp.b32 	%r72, %r70, %r71, %p4;
	cvt.u16.u32 	%rs3, %r72;
	cvt.rn.f32.s16 	%f29, %rs3;
	add.s32 	%r73, %r31, -626627285;
	shr.u32 	%r74, %r73, 16;
	xor.b32  	%r75, %r74, %r73;
	mul.lo.s32 	%r76, %r75, -2048144789;
	shr.u32 	%r77, %r76, 13;
	xor.b32  	%r78, %r77, %r76;
	mul.lo.s32 	%r79, %r78, -1028477387;
	shr.u32 	%r80, %r79, 16;
	xor.b32  	%r81, %r80, %r79;
	and.b32  	%r82, %r81, 1;
	setp.eq.b32 	%p5, %r82, 1;
	shr.u32 	%r83, %r81, 1;
	and.b32  	%r84, %r83, 31;
	neg.s32 	%r85, %r84;
	selp.b32 	%r86, %r84, %r85, %p5;
	cvt.u16.u32 	%rs4, %r86;
	cvt.rn.f32.s16 	%f30, %rs4;
	mul.f32 	%f31, %f20, %f28;
	fma.rn.f32 	%f32, %f19, %f27, %f31;
	fma.rn.f32 	%f33, %f21, %f29, %f32;
	fma.rn.f32 	%f34, %f22, %f30, %f33;
	add.f32 	%f133, %f133, %f34;
	mul.f32 	%f35, %f24, %f28;
	fma.rn.f32 	%f36, %f23, %f27, %f35;
	fma.rn.f32 	%f37, %f25, %f29, %f36;
	fma.rn.f32 	%f38, %f26, %f30, %f37;
	add.f32 	%f134, %f134, %f38;
	add.s32 	%r203, %r203, %r6;
	setp.lt.s32 	%p6, %r203, %r4;
	@%p6 bra 	$L__BB2_2;
$L__BB2_3:
	add.s32 	%r204, %r4, %r1;
	setp.ge.s32 	%p7, %r204, %r22;
	@%p7 bra 	$L__BB2_6;
	mov.u32 	%r10, %ntid.x;
$L__BB2_5:
	add.s32 	%r87, %r204, %r21;
	mad.lo.s32 	%r88, %r87, -1640531527, %r3;
	shr.u32 	%r89, %r88, 16;
	xor.b32  	%r90, %r89, %r88;
	mul.lo.s32 	%r91, %r90, -2048144789;
	shr.u32 	%r92, %r91, 13;
	xor.b32  	%r93, %r92, %r91;
	mul.lo.s32 	%r94, %r93, -1028477387;
	shr.u32 	%r95, %r94, 16;
	xor.b32  	%r96, %r95, %r94;
	and.b32  	%r97, %r96, 1;
	setp.eq.b32 	%p8, %r97, 1;
	shr.u32 	%r98, %r96, 1;
	and.b32  	%r99, %r98, 31;
	neg.s32 	%r100, %r99;
	selp.b32 	%r101, %r99, %r100, %p8;
	cvt.u16.u32 	%rs5, %r101;
	cvt.rn.f32.s16 	%f39, %rs5;
	mul.wide.s32 	%rd13, %r204, 4;
	add.s64 	%rd14, %rd1, %rd13;
	ld.global.nc.f32 	%f40, [%rd14];
	fma.rn.f32 	%f133, %f40, %f39, %f133;
	add.s64 	%rd15, %rd2, %rd13;
	ld.global.nc.f32 	%f41, [%rd15];
	fma.rn.f32 	%f134, %f41, %f39, %f134;
	add.s32 	%r204, %r204, %r10;
	setp.lt.s32 	%p9, %r204, %r22;
	@%p9 bra 	$L__BB2_5;
$L__BB2_6:
	mov.b32 	%r102, %f133;
	shfl.sync.down.b32	%r103|%p10, %r102, 16, 31, -1;
	mov.b32 	%f42, %r103;
	add.f32 	%f43, %f133, %f42;
	mov.b32 	%r104, %f134;
	shfl.sync.down.b32	%r105|%p11, %r104, 16, 31, -1;
	mov.b32 	%f44, %r105;
	add.f32 	%f45, %f134, %f44;
	mov.b32 	%r106, %f43;
	shfl.sync.down.b32	%r107|%p12, %r106, 8, 31, -1;
	mov.b32 	%f46, %r107;
	add.f32 	%f47, %f43, %f46;
	mov.b32 	%r108, %f45;
	shfl.sync.down.b32	%r109|%p13, %r108, 8, 31, -1;
	mov.b32 	%f48, %r109;
	add.f32 	%f49, %f45, %f48;
	mov.b32 	%r110, %f47;
	shfl.sync.down.b32	%r111|%p14, %r110, 4, 31, -1;
	mov.b32 	%f50, %r111;
	add.f32 	%f51, %f47, %f50;
	mov.b32 	%r112, %f49;
	shfl.sync.down.b32	%r113|%p15, %r112, 4, 31, -1;
	mov.b32 	%f52, %r113;
	add.f32 	%f53, %f49, %f52;
	mov.b32 	%r114, %f51;
	shfl.sync.down.b32	%r115|%p16, %r114, 2, 31, -1;
	mov.b32 	%f54, %r115;
	add.f32 	%f55, %f51, %f54;
	mov.b32 	%r116, %f53;
	shfl.sync.down.b32	%r117|%p17, %r116, 2, 31, -1;
	mov.b32 	%f56, %r117;
	add.f32 	%f57, %f53, %f56;
	mov.b32 	%r118, %f55;
	shfl.sync.down.b32	%r119|%p18, %r118, 1, 31, -1;
	mov.b32 	%f58, %r119;
	add.f32 	%f13, %f55, %f58;
	mov.b32 	%r120, %f57;
	shfl.sync.down.b32	%r121|%p19, %r120, 1, 31, -1;
	mov.b32 	%f59, %r121;
	add.f32 	%f14, %f57, %f59;
	and.b32  	%r122, %r1, 31;
	setp.ne.s32 	%p20, %r122, 0;
	@%p20 bra 	$L__BB2_8;
	shr.u32 	%r123, %r1, 3;
	mov.u32 	%r124, _ZZ25fused_perturbation_kernelPfPKfiijE14warp_sums_plus;
	add.s32 	%r125, %r124, %r123;
	st.shared.f32 	[%r125], %f13;
	mov.u32 	%r126, _ZZ25fused_perturbation_kernelPfPKfiijE15warp_sums_minus;
	add.s32 	%r127, %r126, %r123;
	st.shared.f32 	[%r127], %f14;
$L__BB2_8:
	bar.sync 	0;
	setp.ne.s32 	%p21, %r1, 0;
	@%p21 bra 	$L__BB2_10;
	ld.shared.f32 	%f60, [_ZZ25fused_perturbation_kernelPfPKfiijE14warp_sums_plus];
	add.f32 	%f61, %f60, 0f00000000;
	ld.shared.f32 	%f62, [_ZZ25fused_perturbation_kernelPfPKfiijE15warp_sums_minus];
	add.f32 	%f63, %f62, 0f00000000;
	ld.shared.f32 	%f64, [_ZZ25fused_perturbation_kernelPfPKfiijE14warp_sums_plus+4];
	add.f32 	%f65, %f61, %f64;
	ld.shared.f32 	%f66, [_ZZ25fused_perturbation_kernelPfPKfiijE15warp_sums_minus+4];
	add.f32 	%f67, %f63, %f66;
	ld.shared.f32 	%f68, [_ZZ25fused_perturbation_kernelPfPKfiijE14warp_sums_plus+8];
	add.f32 	%f69, %f65, %f68;
	ld.shared.f32 	%f70, [_ZZ25fused_perturbation_kernelPfPKfiijE15warp_sums_minus+8];
	add.f32 	%f71, %f67, %f70;
	ld.shared.f32 	%f72, [_ZZ25fused_perturbation_kernelPfPKfiijE14warp_sums_plus+12];
	add.f32 	%f73, %f69, %f72;
	ld.shared.f32 	%f74, [_ZZ25fused_perturbation_kernelPfPKfiijE15warp_sums_minus+12];
	add.f32 	%f75, %f71, %f74;
	ld.shared.f32 	%f76, [_ZZ25fused_perturbation_kernelPfPKfiijE14warp_sums_plus+16];
	add.f32 	%f77, %f73, %f76;
	ld.shared.f32 	%f78, [_ZZ25fused_perturbation_kernelPfPKfiijE15warp_sums_minus+16];
	add.f32 	%f79, %f75, %f78;
	ld.shared.f32 	%f80, [_ZZ25fused_perturbation_kernelPfPKfiijE14warp_sums_plus+20];
	add.f32 	%f81, %f77, %f80;
	ld.shared.f32 	%f82, [_ZZ25fused_perturbation_kernelPfPKfiijE15warp_sums_minus+20];
	add.f32 	%f83, %f79, %f82;
	ld.shared.f32 	%f84, [_ZZ25fused_perturbation_kernelPfPKfiijE14warp_sums_plus+24];
	add.f32 	%f85, %f81, %f84;
	ld.shared.f32 	%f86, [_ZZ25fused_perturbation_kernelPfPKfiijE15warp_sums_minus+24];
	add.f32 	%f87, %f83, %f86;
	ld.shared.f32 	%f88, [_ZZ25fused_perturbation_kernelPfPKfiijE14warp_sums_plus+28];
	add.f32 	%f89, %f85, %f88;
	ld.shared.f32 	%f90, [_ZZ25fused_perturbation_kernelPfPKfiijE15warp_sums_minus+28];
	add.f32 	%f91, %f87, %f90;
	st.shared.f32 	[_ZZ25fused_perturbation_kernelPfPKfiijE9s_xB_plus], %f89;
	st.shared.f32 	[_ZZ25fused_perturbation_kernelPfPKfiijE10s_xB_minus], %f91;
$L__BB2_10:
	bar.sync 	0;
	ld.shared.f32 	%f15, [_ZZ25fused_perturbation_kernelPfPKfiijE9s_xB_plus];
	ld.shared.f32 	%f16, [_ZZ25fused_perturbation_kernelPfPKfiijE10s_xB_minus];
	mul.lo.s32 	%r128, %r21, %r2;
	cvta.to.global.u64 	%rd16, %rd5;
	mul.wide.s32 	%rd17, %r128, 4;
	add.s64 	%rd3, %rd16, %rd17;
	mul.wide.s32 	%rd18, %r21, 4;
	add.s64 	%rd4, %rd3, %rd18;
	shr.s32 	%r129, %r21, 31;
	shr.u32 	%r130, %r129, 30;
	add.s32 	%r131, %r21, %r130;
	and.b32  	%r13, %r131, -4;
	setp.ge.s32 	%p22, %r205, %r13;
	@%p22 bra 	$L__BB2_13;
	mov.u32 	%r132, %ntid.x;
	shl.b32 	%r14, %r132, 2;
$L__BB2_12:
	mul.wide.s32 	%rd19, %r205, 4;
	add.s64 	%rd20, %rd3, %rd19;
	ld.global.v4.f32 	{%f92, %f93, %f94, %f95}, [%rd20];
	add.s64 	%rd21, %rd4, %rd19;
	ld.global.v4.f32 	{%f96, %f97, %f98, %f99}, [%rd21];
	mad.lo.s32 	%r133, %r205, -1640531527, %r3;
	shr.u32 	%r134, %r133, 16;
	xor.b32  	%r135, %r134, %r133;
	mul.lo.s32 	%r136, %r135, -2048144789;
	shr.u32 	%r137, %r136, 13;
	xor.b32  	%r138, %r137, %r136;
	mul.lo.s32 	%r139, %r138, -1028477387;
	shr.u32 	%r140, %r139, 16;
	xor.b32  	%r141, %r140, %r139;
	and.b32  	%r142, %r141, 1;
	setp.eq.b32 	%p23, %r142, 1;
	shr.u32 	%r143, %r141, 1;
	and.b32  	%r144, %r143, 31;
	neg.s32 	%r145, %r144;
	selp.b32 	%r146, %r144, %r145, %p23;
	cvt.u16.u32 	%rs6, %r146;
	cvt.rn.f32.s16 	%f100, %rs6;
	mul.f32 	%f101, %f100, 0f3B800000;
	add.s32 	%r147, %r133, -1640531527;
	shr.u32 	%r148, %r147, 16;
	xor.b32  	%r149, %r148, %r147;
	mul.lo.s32 	%r150, %r149, -2048144789;
	shr.u32 	%r151, %r150, 13;
	xor.b32  	%r152, %r151, %r150;
	mul.lo.s32 	%r153, %r152, -1028477387;
	shr.u32 	%r154, %r153, 16;
	xor.b32  	%r155, %r154, %r153;
	and.b32  	%r156, %r155, 1;
	setp.eq.b32 	%p24, %r156, 1;
	shr.u32 	%r157, %r155, 1;
	and.b32  	%r158, %r157, 31;
	neg.s32 	%r159, %r158;
	selp.b32 	%r160, %r158, %r159, %p24;
	cvt.u16.u32 	%rs7, %r160;
	cvt.rn.f32.s16 	%f102, %rs7;
	mul.f32 	%f103, %f102, 0f3B800000;
	add.s32 	%r161, %r133, 1013904242;
	shr.u32 	%r162, %r161, 16;
	xor.b32  	%r163, %r162, %r161;
	mul.lo.s32 	%r164, %r163, -2048144789;
	shr.u32 	%r165, %r164, 13;
	xor.b32  	%r166, %r165, %r164;
	mul.lo.s32 	%r167, %r166, -1028477387;
	shr.u32 	%r168, %r167, 16;
	xor.b32  	%r169, %r168, %r167;
	and.b32  	%r170, %r169, 1;
	setp.eq.b32 	%p25, %r170, 1;
	shr.u32 	%r171, %r169, 1;
	and.b32  	%r172, %r171, 31;
	neg.s32 	%r173, %r172;
	selp.b32 	%r174, %r172, %r173, %p25;
	cvt.u16.u32 	%rs8, %r174;
	cvt.rn.f32.s16 	%f104, %rs8;
	mul.f32 	%f105, %f104, 0f3B800000;
	add.s32 	%r175, %r133, -626627285;
	shr.u32 	%r176, %r175, 16;
	xor.b32  	%r177, %r176, %r175;
	mul.lo.s32 	%r178, %r177, -2048144789;
	shr.u32 	%r179, %r178, 13;
	xor.b32  	%r180, %r179, %r178;
	mul.lo.s32 	%r181, %r180, -1028477387;
	shr.u32 	%r182, %r181, 16;
	xor.b32  	%r183, %r182, %r181;
	and.b32  	%r184, %r183, 1;
	setp.eq.b32 	%p26, %r184, 1;
	shr.u32 	%r185, %r183, 1;
	and.b32  	%r186, %r185, 31;
	neg.s32 	%r187, %r186;
	selp.b32 	%r188, %r186, %r187, %p26;
	cvt.u16.u32 	%rs9, %r188;
	cvt.rn.f32.s16 	%f106, %rs9;
	mul.f32 	%f107, %f106, 0f3B800000;
	fma.rn.f32 	%f108, %f15, %f101, %f92;
	mul.f32 	%f109, %f16, %f101;
	sub.f32 	%f110, %f96, %f109;
	fma.rn.f32 	%f111, %f15, %f103, %f93;
	mul.f32 	%f112, %f16, %f103;
	sub.f32 	%f113, %f97, %f112;
	fma.rn.f32 	%f114, %f15, %f105, %f94;
	mul.f32 	%f115, %f16, %f105;
	sub.f32 	%f116, %f98, %f115;
	fma.rn.f32 	%f117, %f15, %f107, %f95;
	mul.f32 	%f118, %f16, %f107;
	sub.f32 	%f119, %f99, %f118;
	st.global.v4.f32 	[%rd20], {%f108, %f111, %f114, %f117};
	st.global.v4.f32 	[%rd21], {%f110, %f113, %f116, %f119};
	add.s32 	%r205, %r205, %r14;
	setp.lt.s32 	%p27, %r205, %r13;
	@%p27 bra 	$L__BB2_12;
$L__BB2_13:
	add.s32 	%r206, %r13, %r1;
	setp.ge.s32 	%p28, %r206, %r21;
	@%p28 bra 	$L__BB2_16;
	mov.u32 	%r18, %ntid.x;
$L__BB2_15:
	mad.lo.s32 	%r189, %r206, -1640531527, %r3;
	shr.u32 	%r190, %r189, 16;
	xor.b32  	%r191, %r190, %r189;
	mul.lo.s32 	%r192, %r191, -2048144789;
	shr.u32 	%r193, %r192, 13;
	xor.b32  	%r194, %r193, %r192;
	mul.lo.s32 	%r195, %r194, -1028477387;
	shr.u32 	%r196, %r195, 16;
	xor.b32  	%r197, %r196, %r195;
	and.b32  	%r198, %r197, 1;
	setp.eq.b32 	%p29, %r198, 1;
	shr.u32 	%r199, %r197, 1;
	and.b32  	%r200, %r199, 31;
	neg.s32 	%r201, %r200;
	selp.b32 	%r202, %r200, %r201, %p29;
	cvt.u16.u32 	%rs10, %r202;
	cvt.rn.f32.s16 	%f120, %rs10;
	mul.f32 	%f121, %f120, 0f3B800000;
	mul.wide.s32 	%rd22, %r206, 4;
	add.s64 	%rd23, %rd3, %rd22;
	ld.global.f32 	%f122, [%rd23];
	fma.rn.f32 	%f123, %f15, %f121, %f122;
	st.global.f32 	[%rd23], %f123;
	mul.f32 	%f124, %f16, %f121;
	add.s64 	%rd24, %rd4, %rd22;
	ld.global.f32 	%f125, [%rd24];
	sub.f32 	%f126, %f125, %f124;
	st.global.f32 	[%rd24], %f126;
	add.s32 	%r206, %r206, %r18;
	setp.lt.s32 	%p30, %r206, %r21;
	@%p30 bra 	$L__BB2_15;
$L__BB2_16:
	ret;

}
	// .globl	_Z15gru_gate_kernelPKfS0_PKaS0_PfS3_
.visible .entry _Z15gru_gate_kernelPKfS0_PKaS0_PfS3_(
	.param .u64 .ptr .align 1 _Z15gru_gate_kernelPKfS0_PKaS0_PfS3__param_0,
	.param .u64 .ptr .align 1 _Z15gru_gate_kernelPKfS0_PKaS0_PfS3__param_1,
	.param .u64 .ptr .align 1 _Z15gru_gate_kernelPKfS0_PKaS0_PfS3__param_2,
	.param .u64 .ptr .align 1 _Z15gru_gate_kernelPKfS0_PKaS0_PfS3__param_3,
	.param .u64 .ptr .align 1 _Z15gru_gate_kernelPKfS0_PKaS0_PfS3__param_4,
	.param .u64 .ptr .align 1 _Z15gru_gate_kernelPKfS0_PKaS0_PfS3__param_5
)
.maxntid 256
{
	.reg .pred 	%p<2>;
	.reg .b16 	%rs<3>;
	.reg .b32 	%r<10>;
	.reg .b32 	%f<20>;
	.reg .b64 	%rd<21>;

	ld.param.u64 	%rd1, [_Z15gru_gate_kernelPKfS0_PKaS0_PfS3__param_0];
	ld.param.u64 	%rd2, [_Z15gru_gate_kernelPKfS0_PKaS0_PfS3__param_1];
	ld.param.u64 	%rd3, [_Z15gru_gate_kernelPKfS0_PKaS0_PfS3__param_2];
	ld.param.u64 	%rd4, [_Z15gru_gate_kernelPKfS0_PKaS0_PfS3__param_3];
	ld.param.u64 	%rd5, [_Z15gru_gate_kernelPKfS0_PKaS0_PfS3__param_4];
	ld.param.u64 	%rd6, [_Z15gru_gate_kernelPKfS0_PKaS0_PfS3__param_5];
	mov.u32 	%r2, %ctaid.x;
	mov.u32 	%r3, %ntid.x;
	mov.u32 	%r4, %tid.x;
	mad.lo.s32 	%r1, %r2, %r3, %r4;
	setp.gt.s32 	%p1, %r1, 262143;
	@%p1 bra 	$L__BB3_2;
	cvta.to.global.u64 	%rd7, %rd1;
	cvta.to.global.u64 	%rd8, %rd2;
	cvta.to.global.u64 	%rd9, %rd3;
	cvta.to.global.u64 	%rd10, %rd5;
	cvta.to.global.u64 	%rd11, %rd4;
	cvta.to.global.u64 	%rd12, %rd6;
	shr.s32 	%r5, %r1, 31;
	shr.u32 	%r6, %r5, 24;
	add.s32 	%r7, %r1, %r6;
	and.b32  	%r8, %r7, -256;
	sub.s32 	%r9, %r1, %r8;
	mul.wide.s32 	%rd13, %r1, 4;
	add.s64 	%rd14, %rd7, %rd13;
	ld.global.nc.f32 	%f1, [%rd14];
	add.s64 	%rd15, %rd8, %rd13;
	ld.global.nc.f32 	%f2, [%rd15];
	add.f32 	%f3, %f1, %f2;
	cvt.s64.s32 	%rd16, %r9;
	add.s64 	%rd17, %rd9, %rd16;
	ld.global.nc.u8 	%rs1, [%rd17];
	cvt.s16.s8 	%rs2, %rs1;
	cvt.rn.f32.s16 	%f4, %rs2;
	add.f32 	%f5, %f3, %f4;
	mov.f32 	%f6, 0f3B800000;
	mul.rn.f32 	%f7, %f5, %f6;
	mov.f32 	%f8, 0f3F800000;
	mul.rn.f32 	%f9, %f7, %f8;
	mul.rn.f32 	%f10, %f9, %f8;
	mul.rn.f32 	%f11, %f10, %f8;
	max.f32 	%f12, %f11, 0fC2FE0000;
	min.f32 	%f13, %f12, 0f42FE0000;
	add.s64 	%rd18, %rd10, %rd13;
	st.global.f32 	[%rd18], %f13;
	add.f32 	%f14, %f13, 0f42FE0000;
	add.s64 	%rd19, %rd11, %rd13;
	ld.global.nc.f32 	%f15, [%rd19];
	mul.f32 	%f16, %f15, %f14;
	mul.f32 	%f17, %f16, 0f3B800000;
	max.f32 	%f18, %f17, 0fC2FE0000;
	min.f32 	%f19, %f18, 0f42FE0000;
	add.s64 	%rd20, %rd12, %rd13;
	st.global.f32 	[%rd20], %f19;
$L__BB3_2:
	ret;

}
	// .globl	_Z20gru_ht_update_kernelPKfS0_PKaS0_PfS3_S0_
.visible .entry _Z20gru_ht_update_kernelPKfS0_PKaS0_PfS3_S0_(
	.param .u64 .ptr .align 1 _Z20gru_ht_update_kernelPKfS0_PKaS0_PfS3_S0__param_0,
	.param .u64 .ptr .align 1 _Z20gru_ht_update_kernelPKfS0_PKaS0_PfS3_S0__param_1,
	.param .u64 .ptr .align 1 _Z20gru_ht_update_kernelPKfS0_PKaS0_PfS3_S0__param_2,
	.param .u64 .ptr .align 1 _Z20gru_ht_update_kernelPKfS0_PKaS0_PfS3_S0__param_3,
	.param .u64 .ptr .align 1 _Z20gru_ht_update_kernelPKfS0_PKaS0_PfS3_S0__param_4,
	.param .u64 .ptr .align 1 _Z20gru_ht_update_kernelPKfS0_PKaS0_PfS3_S0__param_5,
	.param .u64 .ptr .align 1 _Z20gru_ht_update_kernelPKfS0_PKaS0_PfS3_S0__param_6
)
.maxntid 256
{
	.reg .pred 	%p<2>;
	.reg .b16 	%rs<3>;
	.reg .b32 	%r<10>;
	.reg .b32 	%f<26>;
	.reg .b64 	%rd<25>;

	ld.param.u64 	%rd2, [_Z20gru_ht_update_kernelPKfS0_PKaS0_PfS3_S0__param_1];
	ld.param.u64 	%rd3, [_Z20gru_ht_update_kernelPKfS0_PKaS0_PfS3_S0__param_2];
	ld.param.u64 	%rd4, [_Z20gru_ht_update_kernelPKfS0_PKaS0_PfS3_S0__param_3];
	ld.param.u64 	%rd5, [_Z20gru_ht_update_kernelPKfS0_PKaS0_PfS3_S0__param_4];
	ld.param.u64 	%rd6, [_Z20gru_ht_update_kernelPKfS0_PKaS0_PfS3_S0__param_5];
	ld.param.u64 	%rd7, [_Z20gru_ht_update_kernelPKfS0_PKaS0_PfS3_S0__param_6];
	mov.u32 	%r2, %ctaid.x;
	mov.u32 	%r3, %ntid.x;
	mov.u32 	%r4, %tid.x;
	mad.lo.s32 	%r1, %r2, %r3, %r4;
	setp.gt.s32 	%p1, %r1, 262143;
	@%p1 bra 	$L__BB4_2;
	ld.param.u64 	%rd24, [_Z20gru_ht_update_kernelPKfS0_PKaS0_PfS3_S0__param_0];
	cvta.to.global.u64 	%rd8, %rd24;
	cvta.to.global.u64 	%rd9, %rd2;
	cvta.to.global.u64 	%rd10, %rd3;
	cvta.to.global.u64 	%rd11, %rd5;
	cvta.to.global.u64 	%rd12, %rd4;
	cvta.to.global.u64 	%rd13, %rd7;
	cvta.to.global.u64 	%rd14, %rd6;
	shr.s32 	%r5, %r1, 31;
	shr.u32 	%r6, %r5, 24;
	add.s32 	%r7, %r1, %r6;
	and.b32  	%r8, %r7, -256;
	sub.s32 	%r9, %r1, %r8;
	mul.wide.s32 	%rd15, %r1, 4;
	add.s64 	%rd16, %rd8, %rd15;
	ld.global.nc.f32 	%f1, [%rd16];
	add.s64 	%rd17, %rd9, %rd15;
	ld.global.nc.f32 	%f2, [%rd17];
	add.f32 	%f3, %f1, %f2;
	cvt.s64.s32 	%rd18, %r9;
	add.s64 	%rd19, %rd10, %rd18;
	ld.global.nc.u8 	%rs1, [%rd19];
	cvt.s16.s8 	%rs2, %rs1;
	cvt.rn.f32.s16 	%f4, %rs2;
	add.f32 	%f5, %f3, %f4;
	mov.f32 	%f6, 0f3B800000;
	mul.rn.f32 	%f7, %f5, %f6;
	mov.f32 	%f8, 0f3F800000;
	mul.rn.f32 	%f9, %f7, %f8;
	mul.rn.f32 	%f10, %f9, %f8;
	mul.rn.f32 	%f11, %f10, %f8;
	max.f32 	%f12, %f11, 0fC2FE0000;
	min.f32 	%f13, %f12, 0f42FE0000;
	add.s64 	%rd20, %rd11, %rd15;
	ld.global.f32 	%f14, [%rd20];
	add.s64 	%rd21, %rd12, %rd15;
	ld.global.nc.f32 	%f15, [%rd21];
	add.f32 	%f16, %f15, 0f42FE0000;
	sub.f32 	%f17, %f13, %f14;
	mul.f32 	%f18, %f16, %f17;
	fma.rn.f32 	%f19, %f18, 0f3B800000, %f14;
	max.f32 	%f20, %f19, 0fC2FE0000;
	min.f32 	%f21, %f20, 0f42FE0000;
	st.global.f32 	[%rd20], %f21;
	add.s64 	%rd22, %rd13, %rd15;
	ld.global.nc.f32 	%f22, [%rd22];
	add.f32 	%f23, %f22, %f21;
	max.f32 	%f24, %f23, 0fC2FE0000;
	min.f32 	%f25, %f24, 0f42FE0000;
	add.s64 	%rd23, %rd14, %rd15;
	st.global.f32 	[%rd23], %f25;
$L__BB4_2:
	ret;

}
	// .globl	_Z19mlp_residual_kernelPfPKfi
.visible .entry _Z19mlp_residual_kernelPfPKfi(
	.param .u64 .ptr .align 1 _Z19mlp_residual_kernelPfPKfi_param_0,
	.param .u64 .ptr .align 1 _Z19mlp_residual_kernelPfPKfi_param_1,
	.param .u32 _Z19mlp_residual_kernelPfPKfi_param_2
)
.maxntid 256
{
	.reg .pred 	%p<3>;
	.reg .b32 	%r<18>;
	.reg .b32 	%f<14>;
	.reg .b64 	%rd<8>;

	ld.param.u64 	%rd1, [_Z19mlp_residual_kernelPfPKfi_param_0];
	ld.param.u64 	%rd2, [_Z19mlp_residual_kernelPfPKfi_param_1];
	ld.param.u32 	%r2, [_Z19mlp_residual_kernelPfPKfi_param_2];
	mov.u32 	%r3, %ctaid.x;
	mov.u32 	%r4, %ntid.x;
	mov.u32 	%r5, %tid.x;
	mad.lo.s32 	%r1, %r3, %r4, %r5;
	setp.gt.s32 	%p1, %r1, 262143;
	@%p1 bra 	$L__BB5_2;
	cvta.to.global.u64 	%rd3, %rd1;
	cvta.to.global.u64 	%rd4, %rd2;
	mul.wide.s32 	%rd5, %r1, 4;
	add.s64 	%rd6, %rd3, %rd5;
	ld.global.f32 	%f1, [%rd6];
	neg.s32 	%r6, %r2;
	min.s32 	%r7, %r6, 278;
	max.s32 	%r8, %r7, -278;
	add.s32 	%r9, %r8, 508;
	shr.u32 	%r10, %r9, 2;
	mad.lo.s32 	%r11, %r10, 509, %r9;
	abs.s32 	%r12, %r8;
	setp.lt.u32 	%p2, %r12, 101;
	add.s32 	%r13, %r8, 127;
	selp.b32 	%r14, %r13, %r11, %p2;
	shl.b32 	%r15, %r10, 23;
	selp.b32 	%r16, 1065353216, %r15, %p2;
	mov.b32 	%f2, %r16;
	shl.b32 	%r17, %r14, 23;
	mov.b32 	%f3, %r17;
	mul.rn.f32 	%f4, %f1, %f3;
	mul.rn.f32 	%f5, %f4, %f2;
	mul.rn.f32 	%f6, %f5, %f2;
	mul.rn.f32 	%f7, %f6, %f2;
	max.f32 	%f8, %f7, 0fC2FE0000;
	min.f32 	%f9, %f8, 0f42FE0000;
	add.s64 	%rd7, %rd4, %rd5;
	ld.global.nc.f32 	%f10, [%rd7];
	add.f32 	%f11, %f10, %f9;
	max.f32 	%f12, %f11, 0fC2FE0000;
	min.f32 	%f13, %f12, 0f42FE0000;
	st.global.f32 	[%rd6], %f13;
$L__BB5_2:
	ret;

}
	// .globl	_Z11copy_kernelPKfPfi
.visible .entry _Z11copy_kernelPKfPfi(
	.param .u64 .ptr .align 1 _Z11copy_kernelPKfPfi_param_0,
	.param .u64 .ptr .align 1 _Z11copy_kernelPKfPfi_param_1,
	.param .u32 _Z11copy_kernelPKfPfi_param_2
)
{
	.reg .pred 	%p<2>;
	.reg .b32 	%r<6>;
	.reg .b32 	%f<2>;
	.reg .b64 	%rd<8>;

	ld.param.u64 	%rd1, [_Z11copy_kernelPKfPfi_param_0];
	ld.param.u64 	%rd2, [_Z11copy_kernelPKfPfi_param_1];
	ld.param.u32 	%r2, [_Z11copy_kernelPKfPfi_param_2];
	mov.u32 	%r3, %ctaid.x;
	mov.u32 	%r4, %ntid.x;
	mov.u32 	%r5, %tid.x;
	mad.lo.s32 	%r1, %r3, %r4, %r5;
	setp.ge.s32 	%p1, %r1, %r2;
	@%p1 bra 	$L__BB6_2;
	cvta.to.global.u64 	%rd3, %rd1;
	cvta.to.global.u64 	%rd4, %rd2;
	mul.wide.s32 	%rd5, %r1, 4;
	add.s64 	%rd6, %rd3, %rd5;
	ld.global.f32 	%f1, [%rd6];
	add.s64 	%rd7, %rd4, %rd5;
	st.global.f32 	[%rd7], %f1;
$L__BB6_2:
	ret;

}
	// .globl	_Z11loss_kernelPKfPKhlPKliPi
.visible .entry _Z11loss_kernelPKfPKhlPKliPi(
	.param .u64 .ptr .align 1 _Z11loss_kernelPKfPKhlPKliPi_param_0,
	.param .u64 .ptr .align 1 _Z11loss_kernelPKfPKhlPKliPi_param_1,
	.param .u64 _Z11loss_kernelPKfPKhlPKliPi_param_2,
	.param .u64 .ptr .align 1 _Z11loss_kernelPKfPKhlPKliPi_param_3,
	.param .u32 _Z11loss_kernelPKfPKhlPKliPi_param_4,
	.param .u64 .ptr .align 1 _Z11loss_kernelPKfPKhlPKliPi_param_5
)
.maxntid 256
{
	.reg .pred 	%p<16>;
	.reg .b16 	%rs<3>;
	.reg .b32 	%r<141>;
	.reg .b32 	%f<49>;
	.reg .b64 	%rd<57>;
	// demoted variable
	.shared .align 4 .b8 _ZZ11loss_kernelPKfPKhlPKliPiE9warp_sums[32];
	ld.param.u64 	%rd14, [_Z11loss_kernelPKfPKhlPKliPi_param_0];
	ld.param.u64 	%rd11, [_Z11loss_kernelPKfPKhlPKliPi_param_1];
	ld.param.u64 	%rd12, [_Z11loss_kernelPKfPKhlPKliPi_param_2];
	ld.param.u64 	%rd15, [_Z11loss_kernelPKfPKhlPKliPi_param_3];
	ld.param.s32 	%rd16, [_Z11loss_kernelPKfPKhlPKliPi_param_4];
	ld.param.u64 	%rd13, [_Z11loss_kernelPKfPKhlPKliPi_param_5];
	cvta.to.global.u64 	%rd1, %rd14;
	cvta.to.global.u64 	%rd17, %rd15;
	mov.u32 	%r1, %ctaid.x;
	mov.u32 	%r2, %tid.x;
	mul.wide.u32 	%rd18, %r1, 8;
	add.s64 	%rd19, %rd17, %rd18;
	ld.global.nc.u64 	%rd20, [%rd19];
	add.s64 	%rd21, %rd16, %rd20;
	add.s64 	%rd2, %rd21, 1;
	or.b64  	%rd22, %rd2, %rd12;
	and.b64  	%rd23, %rd22, -4294967296;
	setp.ne.s64 	%p1, %rd23, 0;
	@%p1 bra 	$L__BB7_2;
	cvt.u32.u64 	%r42, %rd12;
	cvt.u32.u64 	%r43, %rd2;
	rem.u32 	%r44, %r43, %r42;
	cvt.u64.u32 	%rd55, %r44;
	bra.uni 	$L__BB7_3;
$L__BB7_2:
	rem.s64 	%rd55, %rd2, %rd12;
$L__BB7_3:
	cvta.to.global.u64 	%rd24, %rd11;
	add.s64 	%rd25, %rd24, %rd55;
	ld.global.nc.u8 	%rs2, [%rd25];
	cvt.u16.u8 	%rs1, %rs2;
	shl.b32 	%r3, %r1, 8;
	mul.wide.u32 	%rd26, %r3, 4;
	add.s64 	%rd6, %rd1, %rd26;
	mov.u32 	%r4, %ntid.x;
	add.s32 	%r128, %r2, %r4;
	max.u32 	%r47, %r128, 256;
	setp.lt.u32 	%p2, %r128, 256;
	selp.u32 	%r48, 1, 0, %p2;
	add.s32 	%r49, %r128, %r48;
	sub.s32 	%r50, %r47, %r49;
	div.u32 	%r51, %r50, %r4;
	add.s32 	%r52, %r51, %r48;
	add.s32 	%r6, %r52, 1;
	and.b32  	%r7, %r6, 3;
	setp.lt.u32 	%p3, %r52, 3;
	mov.b32 	%r138, 0;
	mov.u32 	%r134, %r2;
	@%p3 bra 	$L__BB7_6;
	shl.b32 	%r54, %r4, 1;
	add.s32 	%r130, %r2, %r54;
	shl.b32 	%r9, %r4, 2;
	mad.lo.s32 	%r129, %r4, 3, %r2;
	and.b32  	%r55, %r6, -4;
	neg.s32 	%r127, %r55;
	mov.b32 	%r138, 0;
	mov.u64 	%rd30, d_EXP2_TABLE;
	mov.u32 	%r134, %r2;
$L__BB7_5:
	mul.wide.u32 	%rd27, %r134, 4;
	add.s64 	%rd28, %rd6, %rd27;
	ld.global.nc.f32 	%f1, [%rd28];
	mov.f32 	%f2, 0f3B800000;
	mul.rn.f32 	%f3, %f1, %f2;
	mov.f32 	%f4, 0f3F800000;
	mul.rn.f32 	%f5, %f3, %f4;
	mul.rn.f32 	%f6, %f5, %f4;
	mul.rn.f32 	%f7, %f6, %f4;
	max.f32 	%f8, %f7, 0fC2FE0000;
	min.f32 	%f9, %f8, 0f42FE0000;
	cvt.rzi.s32.f32 	%r56, %f9;
	cvt.s32.s8 	%r57, %r56;
	add.s32 	%r58, %r57, 128;
	mul.wide.u32 	%rd29, %r58, 4;
	add.s64 	%rd31, %rd30, %rd29;
	ld.const.u32 	%r59, [%rd31];
	add.s32 	%r60, %r59, %r138;
	add.s32 	%r61, %r134, %r4;
	mul.wide.u32 	%rd32, %r128, 4;
	add.s64 	%rd33, %rd6, %rd32;
	ld.global.nc.f32 	%f10, [%rd33];
	mul.rn.f32 	%f11, %f10, %f2;
	mul.rn.f32 	%f12, %f11, %f4;
	mul.rn.f32 	%f13, %f12, %f4;
	mul.rn.f32 	%f14, %f13, %f4;
	max.f32 	%f15, %f14, 0fC2FE0000;
	min.f32 	%f16, %f15, 0f42FE0000;
	cvt.rzi.s32.f32 	%r62, %f16;
	cvt.s32.s8 	%r63, %r62;
	add.s32 	%r64, %r63, 128;
	mul.wide.u32 	%rd34, %r64, 4;
	add.s64 	%rd35, %rd30, %rd34;
	ld.const.u32 	%r65, [%rd35];
	add.s32 	%r66, %r65, %r60;
	add.s32 	%r67, %r61, %r4;
	mul.wide.u32 	%rd36, %r130, 4;
	add.s64 	%rd37, %rd6, %rd36;
	ld.global.nc.f32 	%f17, [%rd37];
	mul.rn.f32 	%f18, %f17, %f2;
	mul.rn.f32 	%f19, %f18, %f4;
	mul.rn.f32 	%f20, %f19, %f4;
	mul.rn.f32 	%f21, %f20, %f4;
	max.f32 	%f22, %f21, 0fC2FE0000;
	min.f32 	%f23, %f22, 0f42FE0000;
	cvt.rzi.s32.f32 	%r68, %f23;
	cvt.s32.s8 	%r69, %r68;
	add.s32 	%r70, %r69, 128;
	mul.wide.u32 	%rd38, %r70, 4;
	add.s64 	%rd39, %rd30, %rd38;
	ld.const.u32 	%r71, [%rd39];
	add.s32 	%r72, %r71, %r66;
	add.s32 	%r73, %r67, %r4;
	mul.wide.u32 	%rd40, %r129, 4;
	add.s64 	%rd41, %rd6, %rd40;
	ld.global.nc.f32 	%f24, [%rd41];
	mul.rn.f32 	%f25, %f24, %f2;
	mul.rn.f32 	%f26, %f25, %f4;
	mul.rn.f32 	%f27, %f26, %f4;
	mul.rn.f32 	%f28, %f27, %f4;
	max.f32 	%f29, %f28, 0fC2FE0000;
	min.f32 	%f30, %f29, 0f42FE0000;
	cvt.rzi.s32.f32 	%r74, %f30;
	cvt.s32.s8 	%r75, %r74;
	add.s32 	%r76, %r75, 128;
	mul.wide.u32 	%rd42, %r76, 4;
	add.s64 	%rd43, %rd30, %rd42;
	ld.const.u32 	%r77, [%rd43];
	add.s32 	%r138, %r77, %r72;
	add.s32 	%r134, %r73, %r4;
	add.s32 	%r130, %r130, %r9;
	add.s32 	%r129, %r129, %r9;
	add.s32 	%r128, %r128, %r9;
	add.s32 	%r127, %r127, 4;
	setp.ne.s32 	%p4, %r127, 0;
	@%p4 bra 	$L__BB7_5;
$L__BB7_6:
	setp.eq.s32 	%p5, %r7, 0;
	@%p5 bra 	$L__BB7_9;
	mul.wide.u32 	%rd44, %r134, 4;
	add.s64 	%rd46, %rd44, %rd26;
	add.s64 	%rd56, %rd1, %rd46;
	mul.wide.u32 	%rd8, %r4, 4;
	neg.s32 	%r136, %r7;
	mov.u64 	%rd48, d_EXP2_TABLE;
$L__BB7_8:
	.pragma "nounroll";
	ld.global.nc.f32 	%f31, [%rd56];
	mov.f32 	%f32, 0f3B800000;
	mul.rn.f32 	%f33, %f31, %f32;
	mov.f32 	%f34, 0f3F800000;
	mul.rn.f32 	%f35, %f33, %f34;
	mul.rn.f32 	%f36, %f35, %f34;
	mul.rn.f32 	%f37, %f36, %f34;
	max.f32 	%f38, %f37, 0fC2FE0000;
	min.f32 	%f39, %f38, 0f42FE0000;
	cvt.rzi.s32.f32 	%r78, %f39;
	cvt.s32.s8 	%r79, %r78;
	add.s32 	%r80, %r79, 128;
	mul.wide.u32 	%rd47, %r80, 4;
	add.s64 	%rd49, %rd48, %rd47;
	ld.const.u32 	%r81, [%rd49];
	add.s32 	%r138, %r81, %r138;
	add.s64 	%rd56, %rd56, %rd8;
	add.s32 	%r136, %r136, 1;
	setp.ne.s32 	%p6, %r136, 0;
	@%p6 bra 	$L__BB7_8;
$L__BB7_9:
	shfl.sync.down.b32	%r82|%p7, %r138, 16, 31, -1;
	add.s32 	%r83, %r82, %r138;
	shfl.sync.down.b32	%r84|%p8, %r83, 8, 31, -1;
	add.s32 	%r85, %r84, %r83;
	shfl.sync.down.b32	%r86|%p9, %r85, 4, 31, -1;
	add.s32 	%r87, %r86, %r85;
	shfl.sync.down.b32	%r88|%p10, %r87, 2, 31, -1;
	add.s32 	%r89, %r88, %r87;
	shfl.sync.down.b32	%r90|%p11, %r89, 1, 31, -1;
	add.s32 	%r33, %r90, %r89;
	and.b32  	%r91, %r2, 31;
	setp.ne.s32 	%p12, %r91, 0;
	@%p12 bra 	$L__BB7_11;
	shr.u32 	%r92, %r2, 3;
	mov.u32 	%r93, _ZZ11loss_kernelPKfPKhlPKliPiE9warp_sums;
	add.s32 	%r94, %r93, %r92;
	st.shared.u32 	[%r94], %r33;
$L__BB7_11:
	bar.sync 	0;
	setp.ne.s32 	%p13, %r2, 0;
	@%p13 bra 	$L__BB7_18;
	ld.shared.u32 	%r96, [_ZZ11loss_kernelPKfPKhlPKliPiE9warp_sums];
	ld.shared.u32 	%r97, [_ZZ11loss_kernelPKfPKhlPKliPiE9warp_sums+4];
	add.s32 	%r98, %r97, %r96;
	ld.shared.u32 	%r99, [_ZZ11loss_kernelPKfPKhlPKliPiE9warp_sums+8];
	add.s32 	%r100, %r99, %r98;
	ld.shared.u32 	%r101, [_ZZ11loss_kernelPKfPKhlPKliPiE9warp_sums+12];
	add.s32 	%r102, %r101, %r100;
	ld.shared.u32 	%r103, [_ZZ11loss_kernelPKfPKhlPKliPiE9warp_sums+16];
	add.s32 	%r104, %r103, %r102;
	ld.shared.u32 	%r105, [_ZZ11loss_kernelPKfPKhlPKliPiE9warp_sums+20];
	add.s32 	%r106, %r105, %r104;
	ld.shared.u32 	%r107, [_ZZ11loss_kernelPKfPKhlPKliPiE9warp_sums+24];
	add.s32 	%r108, %r107, %r106;
	ld.shared.u32 	%r109, [_ZZ11loss_kernelPKfPKhlPKliPiE9warp_sums+28];
	add.s32 	%r34, %r109, %r108;
	setp.lt.s32 	%p14, %r34, 1;
	mov.b32 	%r140, -128;
	@%p14 bra 	$L__BB7_17;
	or.b32  	%r110, %r34, 1;
	clz.b32 	%r35, %r110;
	xor.b32  	%r36, %r35, 31;
	setp.lt.u32 	%p15, %r34, 16;
	@%p15 bra 	$L__BB7_15;
	mov.b32 	%r115, -1;
	shl.b32 	%r116, %r115, %r36;
	add.s32 	%r117, %r116, %r34;
	sub.s32 	%r118, 27, %r35;
	shr.s32 	%r139, %r117, %r118;
	bra.uni 	$L__BB7_16;
$L__BB7_15:
	mov.b32 	%r111, -1;
	shl.b32 	%r112, %r111, %r36;
	add.s32 	%r113, %r112, %r34;
	add.s32 	%r114, %r35, -27;
	shl.b32 	%r139, %r113, %r114;
$L__BB7_16:
	shl.b32 	%r119, %r36, 4;
	add.s32 	%r120, %r119, %r139;
	add.s32 	%r140, %r120, -192;
$L__BB7_17:
	cvt.u32.u16 	%r121, %rs1;
	and.b32  	%r122, %r121, 255;
	mul.wide.u32 	%rd50, %r122, 4;
	add.s64 	%rd51, %rd6, %rd50;
	ld.global.nc.f32 	%f40, [%rd51];
	mov.f32 	%f41, 0f3B800000;
	mul.rn.f32 	%f42, %f40, %f41;
	mov.f32 	%f43, 0f3F800000;
	mul.rn.f32 	%f44, %f42, %f43;
	mul.rn.f32 	%f45, %f44, %f43;
	mul.rn.f32 	%f46, %f45, %f43;
	max.f32 	%f47, %f46, 0fC2FE0000;
	min.f32 	%f48, %f47, 0f42FE0000;
	cvt.rzi.s32.f32 	%r123, %f48;
	cvt.s32.s8 	%r124, %r123;
	cvta.to.global.u64 	%rd52, %rd13;
	mul.wide.u32 	%rd53, %r1, 4;
	add.s64 	%rd54, %rd52, %rd53;
	sub.s32 	%r125, %r140, %r124;
	atom.global.add.u32 	%r126, [%rd54], %r125;
$L__BB7_18:
	ret;

}
	// .globl	_Z21update_weights_kernelPaiijPKii
.visible .entry _Z21update_weights_kernelPaiijPKii(
	.param .u64 .ptr .align 1 _Z21update_weights_kernelPaiijPKii_param_0,
	.param .u32 _Z21update_weights_kernelPaiijPKii_param_1,
	.param .u32 _Z21update_weights_kernelPaiijPKii_param_2,
	.param .u32 _Z21update_weights_kernelPaiijPKii_param_3,
	.param .u64 .ptr .align 1 _Z21update_weights_kernelPaiijPKii_param_4,
	.param .u32 _Z21update_weights_kernelPaiijPKii_param_5
)
.maxntid 256
{
	.reg .pred 	%p<36>;
	.reg .b16 	%rs<9>;
	.reg .b32 	%r<286>;
	.reg .b64 	%rd<15>;

	ld.param.u64 	%rd7, [_Z21update_weights_kernelPaiijPKii_param_0];
	ld.param.u32 	%r46, [_Z21update_weights_kernelPaiijPKii_param_1];
	ld.param.u32 	%r47, [_Z21update_weights_kernelPaiijPKii_param_2];
	ld.param.u32 	%r48, [_Z21update_weights_kernelPaiijPKii_param_3];
	ld.param.u64 	%rd8, [_Z21update_weights_kernelPaiijPKii_param_4];
	ld.param.u32 	%r49, [_Z21update_weights_kernelPaiijPKii_param_5];
	cvta.to.global.u64 	%rd1, %rd8;
	mov.u32 	%r50, %ctaid.x;
	mov.u32 	%r51, %ntid.x;
	mov.u32 	%r52, %tid.x;
	mad.lo.s32 	%r1, %r50, %r51, %r52;
	mul.lo.s32 	%r53, %r47, %r46;
	setp.ge.s32 	%p1, %r1, %r53;
	@%p1 bra 	$L__BB8_27;
	div.s32 	%r2, %r1, %r47;
	setp.lt.s32 	%p2, %r49, 1;
	mov.b32 	%r273, 0;
	@%p2 bra 	$L__BB8_23;
	mul.lo.s32 	%r3, %r2, -1640531527;
	rem.s32 	%r57, %r1, %r47;
	add.s32 	%r4, %r57, %r46;
	mul.lo.s32 	%r5, %r4, -1640531527;
	and.b32  	%r6, %r49, 3;
	setp.lt.u32 	%p3, %r49, 4;
	mov.b32 	%r283, 0;
	mov.u32 	%r273, %r283;
	@%p3 bra 	$L__BB8_13;
	and.b32  	%r283, %r49, 2147483644;
	neg.s32 	%r271, %r283;
	add.s32 	%r59, %r48, 1;
	mul.lo.s32 	%r60, %r4, 1640531527;
	sub.s32 	%r270, %r59, %r60;
	mul.lo.s32 	%r61, %r2, 1640531527;
	sub.s32 	%r269, %r59, %r61;
	add.s64 	%rd14, %rd1, 8;
	mov.b32 	%r273, 0;
$L__BB8_4:
	.pragma "nounroll";
	ld.global.nc.u32 	%r15, [%rd14+-8];
	setp.eq.s32 	%p4, %r15, 0;
	@%p4 bra 	$L__BB8_6;
	add.s32 	%r62, %r269, -1;
	shr.u32 	%r63, %r62, 16;
	xor.b32  	%r64, %r63, %r62;
	mul.lo.s32 	%r65, %r64, -2048144789;
	shr.u32 	%r66, %r65, 13;
	xor.b32  	%r67, %r66, %r65;
	mul.lo.s32 	%r68, %r67, -1028477387;
	shr.u32 	%r69, %r68, 16;
	xor.b32  	%r70, %r69, %r68;
	and.b32  	%r71, %r70, 1;
	setp.eq.b32 	%p5, %r71, 1;
	shr.u32 	%r72, %r70, 1;
	and.b32  	%r73, %r72, 31;
	neg.s32 	%r74, %r73;
	selp.b32 	%r75, %r73, %r74, %p5;
	add.s32 	%r76, %r270, -1;
	shr.u32 	%r77, %r76, 16;
	xor.b32  	%r78, %r77, %r76;
	mul.lo.s32 	%r79, %r78, -2048144789;
	shr.u32 	%r80, %r79, 13;
	xor.b32  	%r81, %r80, %r79;
	mul.lo.s32 	%r82, %r81, -1028477387;
	shr.u32 	%r83, %r82, 16;
	xor.b32  	%r84, %r83, %r82;
	and.b32  	%r85, %r84, 1;
	setp.eq.b32 	%p6, %r85, 1;
	shr.u32 	%r86, %r84, 1;
	and.b32  	%r87, %r86, 31;
	neg.s32 	%r88, %r87;
	selp.b32 	%r89, %r87, %r88, %p6;
	mul.lo.s32 	%r90, %r89, %r75;
	mad.lo.s32 	%r273, %r90, %r15, %r273;
$L__BB8_6:
	ld.global.nc.u32 	%r18, [%rd14+-4];
	setp.eq.s32 	%p7, %r18, 0;
	@%p7 bra 	$L__BB8_8;
	shr.u32 	%r91, %r269, 16;
	xor.b32  	%r92, %r91, %r269;
	mul.lo.s32 	%r93, %r92, -2048144789;
	shr.u32 	%r94, %r93, 13;
	xor.b32  	%r95, %r94, %r93;
	mul.lo.s32 	%r96, %r95, -1028477387;
	shr.u32 	%r97, %r96, 16;
	xor.b32  	%r98, %r97, %r96;
	and.b32  	%r99, %r98, 1;
	setp.eq.b32 	%p8, %r99, 1;
	shr.u32 	%r100, %r98, 1;
	and.b32  	%r101, %r100, 31;
	neg.s32 	%r102, %r101;
	selp.b32 	%r103, %r101, %r102, %p8;
	shr.u32 	%r104, %r270, 16;
	xor.b32  	%r105, %r104, %r270;
	mul.lo.s32 	%r106, %r105, -2048144789;
	shr.u32 	%r107, %r106, 13;
	xor.b32  	%r108, %r107, %r106;
	mul.lo.s32 	%r109, %r108, -1028477387;
	shr.u32 	%r110, %r109, 16;
	xor.b32  	%r111, %r110, %r109;
	and.b32  	%r112, %r111, 1;
	setp.eq.b32 	%p9, %r112, 1;
	shr.u32 	%r113, %r111, 1;
	and.b32  	%r114, %r113, 31;
	neg.s32 	%r115, %r114;
	selp.b32 	%r116, %r114, %r115, %p9;
	mul.lo.s32 	%r117, %r116, %r103;
	mad.lo.s32 	%r273, %r117, %r18, %r273;
$L__BB8_8:
	ld.global.nc.u32 	%r21, [%rd14];
	setp.eq.s32 	%p10, %r21, 0;
	@%p10 bra 	$L__BB8_10;
	add.s32 	%r118, %r269, 1;
	shr.u32 	%r119, %r118, 16;
	xor.b32  	%r120, %r119, %r118;
	mul.lo.s32 	%r121, %r120, -2048144789;
	shr.u32 	%r122, %r121, 13;
	xor.b32  	%r123, %r122, %r121;
	mul.lo.s32 	%r124, %r123, -1028477387;
	shr.u32 	%r125, %r124, 16;
	xor.b32  	%r126, %r125, %r124;
	and.b32  	%r127, %r126, 1;
	setp.eq.b32 	%p11, %r127, 1;
	shr.u32 	%r128, %r126, 1;
	and.b32  	%r129, %r128, 31;
	neg.s32 	%r130, %r129;
	selp.b32 	%r131, %r129, %r130, %p11;
	add.s32 	%r132, %r270, 1;
	shr.u32 	%r133, %r132, 16;
	xor.b32  	%r134, %r133, %r132;
	mul.lo.s32 	%r135, %r134, -2048144789;
	shr.u32 	%r136, %r135, 13;
	xor.b32  	%r137, %r136, %r135;
	mul.lo.s32 	%r138, %r137, -1028477387;
	shr.u32 	%r139, %r138, 16;
	xor.b32  	%r140, %r139, %r138;
	and.b32  	%r141, %r140, 1;
	setp.eq.b32 	%p12, %r141, 1;
	shr.u32 	%r142, %r140, 1;
	and.b32  	%r143, %r142, 31;
	neg.s32 	%r144, %r143;
	selp.b32 	%r145, %r143, %r144, %p12;
	mul.lo.s32 	%r146, %r145, %r131;
	mad.lo.s32 	%r273, %r146, %r21, %r273;
$L__BB8_10:
	ld.global.nc.u32 	%r24, [%rd14+4];
	setp.eq.s32 	%p13, %r24, 0;
	@%p13 bra 	$L__BB8_12;
	add.s32 	%r147, %r269, 2;
	shr.u32 	%r148, %r147, 16;
	xor.b32  	%r149, %r148, %r147;
	mul.lo.s32 	%r150, %r149, -2048144789;
	shr.u32 	%r151, %r150, 13;
	xor.b32  	%r152, %r151, %r150;
	mul.lo.s32 	%r153, %r152, -1028477387;
	shr.u32 	%r154, %r153, 16;
	xor.b32  	%r155, %r154, %r153;
	and.b32  	%r156, %r155, 1;
	setp.eq.b32 	%p14, %r156, 1;
	shr.u32 	%r157, %r155, 1;
	and.b32  	%r158, %r157, 31;
	neg.s32 	%r159, %r158;
	selp.b32 	%r160, %r158, %r159, %p14;
	add.s32 	%r161, %r270, 2;
	shr.u32 	%r162, %r161, 16;
	xor.b32  	%r163, %r162, %r161;
	mul.lo.s32 	%r164, %r163, -2048144789;
	shr.u32 	%r165, %r164, 13;
	xor.b32  	%r166, %r165, %r164;
	mul.lo.s32 	%r167, %r166, -1028477387;
	shr.u32 	%r168, %r167, 16;
	xor.b32  	%r169, %r168, %r167;
	and.b32  	%r170, %r169, 1;
	setp.eq.b32 	%p15, %r170, 1;
	shr.u32 	%r171, %r169, 1;
	and.b32  	%r172, %r171, 31;
	neg.s32 	%r173, %r172;
	selp.b32 	%r174, %r172, %r173, %p15;
	mul.lo.s32 	%r175, %r174, %r160;
	mad.lo.s32 	%r273, %r175, %r24, %r273;
$L__BB8_12:
	add.s32 	%r271, %r271, 4;
	add.s32 	%r270, %r270, 4;
	add.s32 	%r269, %r269, 4;
	add.s64 	%rd14, %rd14, 16;
	setp.ne.s32 	%p16, %r271, 0;
	@%p16 bra 	$L__BB8_4;
$L__BB8_13:
	setp.eq.s32 	%p17, %r6, 0;
	@%p17 bra 	$L__BB8_23;
	setp.eq.s32 	%p18, %r6, 1;
	@%p18 bra 	$L__BB8_20;
	mul.wide.u32 	%rd9, %r283, 4;
	add.s64 	%rd5, %rd1, %rd9;
	ld.global.nc.u32 	%r33, [%rd5];
	setp.eq.s32 	%p19, %r33, 0;
	@%p19 bra 	$L__BB8_17;
	add.s32 	%r177, %r283, %r48;
	add.s32 	%r178, %r177, %r3;
	shr.u32 	%r179, %r178, 16;
	xor.b32  	%r180, %r179, %r178;
	mul.lo.s32 	%r181, %r180, -2048144789;
	shr.u32 	%r182, %r181, 13;
	xor.b32  	%r183, %r182, %r181;
	mul.lo.s32 	%r184, %r183, -1028477387;
	shr.u32 	%r185, %r184, 16;
	xor.b32  	%r186, %r185, %r184;
	and.b32  	%r187, %r186, 1;
	setp.eq.b32 	%p20, %r187, 1;
	shr.u32 	%r188, %r186, 1;
	and.b32  	%r189, %r188, 31;
	neg.s32 	%r190, %r189;
	selp.b32 	%r191, %r189, %r190, %p20;
	add.s32 	%r192, %r177, %r5;
	shr.u32 	%r193, %r192, 16;
	xor.b32  	%r194, %r193, %r192;
	mul.lo.s32 	%r195, %r194, -2048144789;
	shr.u32 	%r196, %r195, 13;
	xor.b32  	%r197, %r196, %r195;
	mul.lo.s32 	%r198, %r197, -1028477387;
	shr.u32 	%r199, %r198, 16;
	xor.b32  	%r200, %r199, %r198;
	and.b32  	%r201, %r200, 1;
	setp.eq.b32 	%p21, %r201, 1;
	shr.u32 	%r202, %r200, 1;
	and.b32  	%r203, %r202, 31;
	neg.s32 	%r204, %r203;
	selp.b32 	%r205, %r203, %r204, %p21;
	mul.lo.s32 	%r206, %r205, %r191;
	mad.lo.s32 	%r273, %r206, %r33, %r273;
$L__BB8_17:
	ld.global.nc.u32 	%r36, [%rd5+4];
	setp.eq.s32 	%p22, %r36, 0;
	@%p22 bra 	$L__BB8_19;
	add.s32 	%r207, %r283, %r48;
	add.s32 	%r208, %r207, 1;
	add.s32 	%r209, %r208, %r3;
	shr.u32 	%r210, %r209, 16;
	xor.b32  	%r211, %r210, %r209;
	mul.lo.s32 	%r212, %r211, -2048144789;
	shr.u32 	%r213, %r212, 13;
	xor.b32  	%r214, %r213, %r212;
	mul.lo.s32 	%r215, %r214, -1028477387;
	shr.u32 	%r216, %r215, 16;
	xor.b32  	%r217, %r216, %r215;
	and.b32  	%r218, %r217, 1;
	setp.eq.b32 	%p23, %r218, 1;
	shr.u32 	%r219, %r217, 1;
	and.b32  	%r220, %r219, 31;
	neg.s32 	%r221, %r220;
	selp.b32 	%r222, %r220, %r221, %p23;
	add.s32 	%r223, %r208, %r5;
	shr.u32 	%r224, %r223, 16;
	xor.b32  	%r225, %r224, %r223;
	mul.lo.s32 	%r226, %r225, -2048144789;
	shr.u32 	%r227, %r226, 13;
	xor.b32  	%r228, %r227, %r226;
	mul.lo.s32 	%r229, %r228, -1028477387;
	shr.u32 	%r230, %r229, 16;
	xor.b32  	%r231, %r230, %r229;
	and.b32  	%r232, %r231, 1;
	setp.eq.b32 	%p24, %r232, 1;
	shr.u32 	%r233, %r231, 1;
	and.b32  	%r234, %r233, 31;
	neg.s32 	%r235, %r234;
	selp.b32 	%r236, %r234, %r235, %p24;
	mul.lo.s32 	%r237, %r236, %r222;
	mad.lo.s32 	%r273, %r237, %r36, %r273;
$L__BB8_19:
	add.s32 	%r283, %r283, 2;
$L__BB8_20:
	and.b32  	%r238, %r49, 1;
	setp.eq.b32 	%p25, %r238, 1;
	not.pred 	%p26, %p25;
	@%p26 bra 	$L__BB8_23;
	mul.wide.u32 	%rd10, %r283, 4;
	add.s64 	%rd11, %rd1, %rd10;
	ld.global.nc.u32 	%r43, [%rd11];
	setp.eq.s32 	%p27, %r43, 0;
	@%p27 bra 	$L__BB8_23;
	add.s32 	%r239, %r283, %r48;
	add.s32 	%r240, %r239, %r3;
	shr.u32 	%r241, %r240, 16;
	xor.b32  	%r242, %r241, %r240;
	mul.lo.s32 	%r243, %r242, -2048144789;
	shr.u32 	%r244, %r243, 13;
	xor.b32  	%r245, %r244, %r243;
	mul.lo.s32 	%r246, %r245, -1028477387;
	shr.u32 	%r247, %r246, 16;
	xor.b32  	%r248, %r247, %r246;
	and.b32  	%r249, %r248, 1;
	setp.eq.b32 	%p28, %r249, 1;
	shr.u32 	%r250, %r248, 1;
	and.b32  	%r251, %r250, 31;
	neg.s32 	%r252, %r251;
	selp.b32 	%r253, %r251, %r252, %p28;
	add.s32 	%r254, %r239, %r5;
	shr.u32 	%r255, %r254, 16;
	xor.b32  	%r256, %r255, %r254;
	mul.lo.s32 	%r257, %r256, -2048144789;
	shr.u32 	%r258, %r257, 13;
	xor.b32  	%r259, %r258, %r257;
	mul.lo.s32 	%r260, %r259, -1028477387;
	shr.u32 	%r261, %r260, 16;
	xor.b32  	%r262, %r261, %r260;
	and.b32  	%r263, %r262, 1;
	setp.eq.b32 	%p29, %r263, 1;
	shr.u32 	%r264, %r262, 1;
	and.b32  	%r265, %r264, 31;
	neg.s32 	%r266, %r265;
	selp.b32 	%r267, %r265, %r266, %p29;
	mul.lo.s32 	%r268, %r267, %r253;
	mad.lo.s32 	%r273, %r268, %r43, %r273;
$L__BB8_23:
	cvt.s64.s32 	%rd12, %r1;
	cvta.to.global.u64 	%rd13, %rd7;
	add.s64 	%rd6, %rd13, %rd12;
	ld.global.u8 	%rs2, [%rd6];
	cvt.s16.s8 	%rs1, %rs2;
	setp.lt.s32 	%p30, %r273, 161;
	setp.eq.s16 	%p31, %rs2, 127;
	or.pred  	%p32, %p30, %p31;
	@%p32 bra 	$L__BB8_25;
	add.s16 	%rs8, %rs1, 1;
	st.global.u8 	[%rd6], %rs8;
	bra.uni 	$L__BB8_27;
$L__BB8_25:
	setp.gt.s32 	%p33, %r273, -161;
	cvt.s16.s8 	%rs6, %rs1;
	setp.lt.s16 	%p34, %rs6, -126;
	or.pred  	%p35, %p33, %p34;
	@%p35 bra 	$L__BB8_27;
	add.s16 	%rs7, %rs1, -1;
	st.global.u8 	[%rd6], %rs7;
$L__BB8_27:
	ret;

}
	// .globl	_Z20int8_to_float_kernelPKaPfi
.visible .entry _Z20int8_to_float_kernelPKaPfi(
	.param .u64 .ptr .align 1 _Z20int8_to_float_kernelPKaPfi_param_0,
	.param .u64 .ptr .align 1 _Z20int8_to_float_kernelPKaPfi_param_1,
	.param .u32 _Z20int8_to_float_kernelPKaPfi_param_2
)
{
	.reg .pred 	%p<2>;
	.reg .b16 	%rs<2>;
	.reg .b32 	%r<6>;
	.reg .b32 	%f<2>;
	.reg .b64 	%rd<9>;

	ld.param.u64 	%rd1, [_Z20int8_to_float_kernelPKaPfi_param_0];
	ld.param.u64 	%rd2, [_Z20int8_to_float_kernelPKaPfi_param_1];
	ld.param.u32 	%r2, [_Z20int8_to_float_kernelPKaPfi_param_2];
	mov.u32 	%r3, %ctaid.x;
	mov.u32 	%r4, %ntid.x;
	mov.u32 	%r5, %tid.x;
	mad.lo.s32 	%r1, %r3, %r4, %r5;
	setp.ge.s32 	%p1, %r1, %r2;
	@%p1 bra 	$L__BB9_2;
	cvta.to.global.u64 	%rd3, %rd1;
	cvta.to.global.u64 	%rd4, %rd2;
	cvt.s64.s32 	%rd5, %r1;
	add.s64 	%rd6, %rd3, %rd5;
	ld.global.s8 	%rs1, [%rd6];
	cvt.rn.f32.s16 	%f1, %rs1;
	mul.wide.s32 	%rd7, %r1, 4;
	add.s64 	%rd8, %rd4, %rd7;
	st.global.f32 	[%rd8], %f1;
$L__BB9_2:
	ret;

}


// ===== COMPILED SASS (sm_100) =====

	.target	sm_100

	.elftype	@"ET_EXEC"


//--------------------- .note.nv.tkinfo           --------------------------
	.section	.note.nv.tkinfo,"",@"SHT_NOTE"
	.sectionflags	@"SHF_NOTE_NV_TKINFO"
	.tkinfo
        /*0018*/ 	.word	0x00000002
        /*0030*/ 	.string	""
        /*0030*/ 	.string	"ptxas"
        /*0030*/ 	.string	"Cuda compilation tools, release 13.0, V13.0.88"
        /*0030*/ 	.string	"Build cuda_13.0.r13.0/compiler.36424714_0"
        /*0030*/ 	.string	"-arch sm_100 -m 64 "



//--------------------- .note.nv.cuinfo           --------------------------
	.section	.note.nv.cuinfo,"",@"SHT_NOTE"
	.sectionflags	@"SHF_NOTE_NV_CUINFO"
        /*0018*/ 	.short	0x0002
        /*001a*/ 	.short	0x0064
        /*001c*/ 	.short	0x0082
	.zero		2


//--------------------- .nv.info                  --------------------------
	.section	.nv.info,"",@"SHT_CUDA_INFO"
	.align	4


	//----- nvinfo : EIATTR_REGCOUNT
	.align		4
        /*0000*/ 	.byte	0x04, 0x2f
        /*0002*/ 	.short	(.L_2 - .L_1)
	.align		4
.L_1:
        /*0004*/ 	.word	index@(_Z21fused_embed_ln_kernelPKhlPKaS2_PfPKli)
        /*0008*/ 	.word	0x00000016


	//----- nvinfo : EIATTR_FRAME_SIZE
	.align		4
.L_2:
        /*000c*/ 	.byte	0x04, 0x11
        /*000e*/ 	.short	(.L_4 - .L_3)
	.align		4
.L_3:
        /*0010*/ 	.word	index@($__internal_3_$__cuda_sm3x_div_rn_noftz_f32_slowpath)
        /*0014*/ 	.word	0x00000000


	//----- nvinfo : EIATTR_FRAME_SIZE
	.align		4
.L_4:
        /*0018*/ 	.byte	0x04, 0x11
        /*001a*/ 	.short	(.L_6 - .L_5)
	.align		4
.L_5:
        /*001c*/ 	.word	index@($__internal_2_$__cuda_sm20_rem_s64)
        /*0020*/ 	.word	0x00000000


	//----- nvinfo : EIATTR_FRAME_SIZE
	.align		4
.L_6:
        /*0024*/ 	.byte	0x04, 0x11
        /*0026*/ 	.short	(.L_8 - .L_7)
	.align		4
.L_7:
        /*0028*/ 	.word	index@(_Z21fused_embed_ln_kernelPKhlPKaS2_PfPKli)
        /*002c*/ 	.word	0x00000000


	//----- nvinfo : EIATTR_REGCOUNT
	.align		4
.L_8:
        /*0030*/ 	.byte	0x04, 0x2f
        /*0032*/ 	.short	(.L_10 - .L_9)
	.align		4
.L_9:
        /*0034*/ 	.word	index@(_Z15fused_ln_kernelPfPKa)
        /*0038*/ 	.word	0x00000013


	//----- nvinfo : EIATTR_FRAME_SIZE
	.align		4
.L_10:
        /*003c*/ 	.byte	0x04, 0x11
        /*003e*/ 	.short	(.L_12 - .L_11)
	.align		4
.L_11:
        /*0040*/ 	.word	index@($__internal_1_$__cuda_sm3x_div_rn_noftz_f32_slowpath)
        /*0044*/ 	.word	0x00000000


	//----- nvinfo : EIATTR_FRAME_SIZE
	.align		4
.L_12:
        /*0048*/ 	.byte	0x04, 0x11
        /*004a*/ 	.short	(.L_14 - .L_13)
	.align		4
.L_13:
        /*004c*/ 	.word	index@(_Z15fused_ln_kernelPfPKa)
        /*0050*/ 	.word	0x00000000


	//----- nvinfo : EIATTR_REGCOUNT
	.align		4
.L_14:
        /*0054*/ 	.byte	0x04, 0x2f
        /*0056*/ 	.short	(.L_16 - .L_15)
	.align		4
.L_15:
        /*0058*/ 	.word	index@(_Z25fused_perturbation_kernelPfPKfiij)
        /*005c*/ 	.word	0x0000001a


	//----- nvinfo : EIATTR_FRAME_SIZE
	.align		4
.L_16:
        /*0060*/ 	.byte	0x04, 0x11
        /*0062*/ 	.short	(.L_18 - .L_17)
	.align		4
.L_17:
        /*0064*/ 	.word	index@(_Z25fused_perturbation_kernelPfPKfiij)
        /*0068*/ 	.word	0x00000000


	//----- nvinfo : EIATTR_REGCOUNT
	.align		4
.L_18:
        /*006c*/ 	.byte	0x04, 0x2f
        /*006e*/ 	.short	(.L_20 - .L_19)
	.align		4
.L_19:
        /*0070*/ 	.word	index@(_Z15gru_gate_kernelPKfS0_PKaS0_PfS3_)
        /*0074*/ 	.word	0x00000010


	//----- nvinfo : EIATTR_FRAME_SIZE
	.align		4
.L_20:
        /*0078*/ 	.byte	0x04, 0x11
        /*007a*/ 	.short	(.L_22 - .L_21)
	.align		4
.L_21:
        /*007c*/ 	.word	index@(_Z15gru_gate_kernelPKfS0_PKaS0_PfS3_)
        /*0080*/ 	.word	0x00000000


	//----- nvinfo : EIATTR_REGCOUNT
	.align		4
.L_22:
        /*0084*/ 	.byte	0x04, 0x2f
        /*0086*/ 	.short	(.L_24 - .L_23)
	.align		4
.L_23:
        /*0088*/ 	.word	index@(_Z20gru_ht_update_kernelPKfS0_PKaS0_PfS3_S0_)
        /*008c*/ 	.word	0x00000012


	//----- nvinfo : EIATTR_FRAME_SIZE
	.align		4
.L_24:
        /*0090*/ 	.byte	0x04, 0x11
        /*0092*/ 	.short	(.L_26 - .L_25)
	.align		4
.L_25:
        /*0094*/ 	.word	index@(_Z20gru_ht_update_kernelPKfS0_PKaS0_PfS3_S0_)
        /*0098*/ 	.word	0x00000000


	//----- nvinfo : EIATTR_REGCOUNT
	.align		4
.L_26:
        /*009c*/ 	.byte	0x04, 0x2f
        /*009e*/ 	.short	(.L_28 - .L_27)
	.align		4
.L_27:
        /*00a0*/ 	.word	index@(_Z19mlp_residual_kernelPfPKfi)
        /*00a4*/ 	.word	0x0000000b


	//----- nvinfo : EIATTR_FRAME_SIZE
	.align		4
.L_28:
        /*00a8*/ 	.byte	0x04, 0x11
        /*00aa*/ 	.short	(.L_30 - .L_29)
	.align		4
.L_29:
        /*00ac*/ 	.word	index@(_Z19mlp_residual_kernelPfPKfi)
        /*00b0*/ 	.word	0x00000000


	//----- nvinfo : EIATTR_REGCOUNT
	.align		4
.L_30:
        /*00b4*/ 	.byte	0x04, 0x2f
        /*00b6*/ 	.short	(.L_32 - .L_31)
	.align		4
.L_31:
        /*00b8*/ 	.word	index@(_Z11copy_kernelPKfPfi)
        /*00bc*/ 	.word	0x0000000a


	//----- nvinfo : EIATTR_FRAME_SIZE
	.align		4
.L_32:
        /*00c0*/ 	.byte	0x04, 0x11
        /*00c2*/ 	.short	(.L_34 - .L_33)
	.align		4
.L_33:
        /*00c4*/ 	.word	index@(_Z11copy_kernelPKfPfi)
        /*00c8*/ 	.word	0x00000000


	//----- nvinfo : EIATTR_REGCOUNT
	.align		4
.L_34:
        /*00cc*/ 	.byte	0x04, 0x2f
        /*00ce*/ 	.short	(.L_36 - .L_35)
	.align		4
.L_35:
        /*00d0*/ 	.word	index@(_Z11loss_kernelPKfPKhlPKliPi)
        /*00d4*/ 	.word	0x0000001d


	//----- nvinfo : EIATTR_FRAME_SIZE
	.align		4
.L_36:
        /*00d8*/ 	.byte	0x04, 0x11
        /*00da*/ 	.short	(.L_38 - .L_37)
	.align		4
.L_37:
        /*00dc*/ 	.word	index@($__internal_0_$__cuda_sm20_rem_s64)
        /*00e0*/ 	.word	0x00000000


	//----- nvinfo : EIATTR_FRAME_SIZE
	.align		4
.L_38:
        /*00e4*/ 	.byte	0x04, 0x11
        /*00e6*/ 	.short	(.L_40 - .L_39)
	.align		4
.L_39:
        /*00e8*/ 	.word	index@(_Z11loss_kernelPKfPKhlPKliPi)
        /*00ec*/ 	.word	0x00000000


	//----- nvinfo : EIATTR_REGCOUNT
	.align		4
.L_40:
        /*00f0*/ 	.byte	0x04, 0x2f
        /*00f2*/ 	.short	(.L_42 - .L_41)
	.align		4
.L_41:
        /*00f4*/ 	.word	index@(_Z21update_weights_kernelPaiijPKii)
        /*00f8*/ 	.word	0x00000016


	//----- nvinfo : EIATTR_FRAME_SIZE
	.align		4
.L_42:
        /*00fc*/ 	.byte	0x04, 0x11
        /*00fe*/ 	.short	(.L_44 - .L_43)
	.align		4
.L_43:
        /*0100*/ 	.word	index@(_Z21update_weights_kernelPaiijPKii)
        /*0104*/ 	.word	0x00000000


	//----- nvinfo : EIATTR_REGCOUNT
	.align		4
.L_44:
        /*0108*/ 	.byte	0x04, 0x2f
        /*010a*/ 	.short	(.L_46 - .L_45)
	.align		4
.L_45:
        /*010c*/ 	.word	index@(_Z20int8_to_float_kernelPKaPfi)
        /*0110*/ 	.word	0x0000000c


	//----- nvinfo : EIATTR_FRAME_SIZE
	.align		4
.L_46:
        /*0114*/ 	.byte	0x04, 0x11
        /*0116*/ 	.short	(.L_48 - .L_47)
	.align		4
.L_47:
        /*0118*/ 	.word	index@(_Z20int8_to_float_kernelPKaPfi)
        /*011c*/ 	.word	0x00000000


	//----- nvinfo : EIATTR_MIN_STACK_SIZE
	.align		4
.L_48:
        /*0120*/ 	.byte	0x04, 0x12
        /*0122*/ 	.short	(.L_50 - .L_49)
	.align		4
.L_49:
        /*0124*/ 	.word	index@(_Z20int8_to_float_kernelPKaPfi)
        /*0128*/ 	.word	0x00000000


	//----- nvinfo : EIATTR_MIN_STACK_SIZE
	.align		4
.L_50:
        /*012c*/ 	.byte	0x04, 0x12
        /*012e*/ 	.short	(.L_52 - .L_51)
	.align		4
.L_51:
        /*0130*/ 	.word	index@(_Z21update_weights_kernelPaiijPKii)
        /*0134*/ 	.word	0x00000000


	//----- nvinfo : EIATTR_MIN_STACK_SIZE
	.align		4
.L_52:
        /*0138*/ 	.byte	0x04, 0x12
        /*013a*/ 	.short	(.L_54 - .L_53)
	.align		4
.L_53:
        /*013c*/ 	.word	index@(_Z11loss_kernelPKfPKhlPKliPi)
        /*0140*/ 	.word	0x00000000


	//----- nvinfo : EIATTR_MIN_STACK_SIZE
	.align		4
.L_54:
        /*0144*/ 	.byte	0x04, 0x12
        /*0146*/ 	.short	(.L_56 - .L_55)
	.align		4
.L_55:
        /*0148*/ 	.word	index@(_Z11copy_kernelPKfPfi)
        /*014c*/ 	.word	0x00000000


	//----- nvinfo : EIATTR_MIN_STACK_SIZE
	.align		4
.L_56:
        /*0150*/ 	.byte	0x04, 0x12
        /*0152*/ 	.short	(.L_58 - .L_57)
	.align		4
.L_57:
        /*0154*/ 	.word	index@(_Z19mlp_residual_kernelPfPKfi)
        /*0158*/ 	.word	0x00000000


	//----- nvinfo : EIATTR_MIN_STACK_SIZE
	.align		4
.L_58:
        /*015c*/ 	.byte	0x04, 0x12
        /*015e*/ 	.short	(.L_60 - .L_59)
	.align		4
.L_59:
        /*0160*/ 	.word	index@(_Z20gru_ht_update_kernelPKfS0_PKaS0_PfS3_S0_)
        /*0164*/ 	.word	0x00000000


	//----- nvinfo : EIATTR_MIN_STACK_SIZE
	.align		4
.L_60:
        /*0168*/ 	.byte	0x04, 0x12
        /*016a*/ 	.short	(.L_62 - .L_61)
	.align		4
.L_61:
        /*016c*/ 	.word	index@(_Z15gru_gate_kernelPKfS0_PKaS0_PfS3_)
        /*0170*/ 	.word	0x00000000


	//----- nvinfo : EIATTR_MIN_STACK_SIZE
	.align		4
.L_62:
        /*0174*/ 	.byte	0x04, 0x12
        /*0176*/ 	.short	(.L_64 - .L_63)
	.align		4
.L_63:
        /*0178*/ 	.word	index@(_Z25fused_perturbation_kernelPfPKfiij)
        /*017c*/ 	.word	0x00000000


	//----- nvinfo : EIATTR_MIN_STACK_SIZE
	.align		4
.L_64:
        /*0180*/ 	.byte	0x04, 0x12
        /*0182*/ 	.short	(.L_66 - .L_65)
	.align		4
.L_65:
        /*0184*/ 	.word	index@(_Z15fused_ln_kernelPfPKa)
        /*0188*/ 	.word	0x00000000


	//----- nvinfo : EIATTR_MIN_STACK_SIZE
	.align		4
.L_66:
        /*018c*/ 	.byte	0x04, 0x12
        /*018e*/ 	.short	(.L_68 - .L_67)
	.align		4
.L_67:
        /*0190*/ 	.word	index@(_Z21fused_embed_ln_kernelPKhlPKaS2_PfPKli)
        /*0194*/ 	.word	0x00000000
.L_68:


//--------------------- .nv.compat                --------------------------
	.section	.nv.compat,"",@"SHT_CUDA_COMPAT_INFO"
	.align	4
        /*0000*/ 	.byte	0x02, 0x09, 0x00, 0x00, 0x02, 0x02, 0x01, 0x00, 0x02, 0x05, 0x05, 0x00, 0x03, 0x07, 0x01, 0x01
        /*0010*/ 	.byte	0x02, 0x03, 0x00, 0x00, 0x02, 0x06, 0x01, 0x00, 0x04, 0x0b, 0x08, 0x00, 0x01, 0x00, 0x00, 0x00
        /*0020*/ 	.byte	0x00, 0x00, 0x00, 0x00


//--------------------- .nv.info._Z20int8_to_float_kernelPKaPfi --------------------------
	.section	.nv.info._Z20int8_to_float_kernelPKaPfi,"",@"SHT_CUDA_INFO"
	.sectionflags	@""
	.align	4


	//----- nvinfo : EIATTR_CUDA_API_VERSION
	.align		4
        /*0000*/ 	.byte	0x04, 0x37
        /*0002*/ 	.short	(.L_70 - .L_69)
.L_69:
        /*0004*/ 	.word	0x00000082


	//----- nvinfo : EIATTR_KPARAM_INFO
	.align		4
.L_70:
        /*0008*/ 	.byte	0x04, 0x17
        /*000a*/ 	.short	(.L_72 - .L_71)
.L_71:
        /*000c*/ 	.word	0x00000000
        /*0010*/ 	.short	0x0002
        /*0012*/ 	.short	0x0010
        /*0014*/ 	.byte	0x00, 0xf0, 0x11, 0x00


	//----- nvinfo : EIATTR_KPARAM_INFO
	.align		4
.L_72:
        /*0018*/ 	.byte	0x04, 0x17
        /*001a*/ 	.short	(.L_74 - .L_73)
.L_73:
        /*001c*/ 	.word	0x00000000
        /*0020*/ 	.short	0x0001
        /*0022*/ 	.short	0x0008
        /*0024*/ 	.byte	0x00, 0xf5, 0x21, 0x00


	//----- nvinfo : EIATTR_KPARAM_INFO
	.align		4
.L_74:
        /*0028*/ 	.byte	0x04, 0x17
        /*002a*/ 	.short	(.L_76 - .L_75)
.L_75:
        /*002c*/ 	.word	0x00000000
        /*0030*/ 	.short	0x0000
        /*0032*/ 	.short	0x0000
        /*0034*/ 	.byte	0x00, 0xf5, 0x21, 0x00


	//----- nvinfo : EIATTR_SPARSE_MMA_MASK
	.align		4
.L_76:
        /*0038*/ 	.byte	0x03, 0x50
        /*003a*/ 	.short	0x0000


	//----- nvinfo : EIATTR_MAXREG_COUNT
	.align		4
        /*003c*/ 	.byte	0x03, 0x1b
        /*003e*/ 	.short	0x00ff


	//----- nvinfo : EIATTR_MERCURY_ISA_VERSION
	.align		4
        /*0040*/ 	.byte	0x03, 0x5f
        /*0042*/ 	.short	0x0101


	//----- nvinfo : EIATTR_VRC_CTA_INIT_COUNT
	.align		4
        /*0044*/ 	.byte	0x02, 0x4a
	.zero		1
	.zero		1


	//----- nvinfo : EIATTR_EXIT_INSTR_OFFSETS
	.align		4
        /*0048*/ 	.byte	0x04, 0x1c
        /*004a*/ 	.short	(.L_78 - .L_77)


	//   ....[0]....
.L_77:
        /*004c*/ 	.word	0x00000070


	//   ....[1]....
        /*0050*/ 	.word	0x00000110


	//----- nvinfo : EIATTR_CBANK_PARAM_SIZE
	.align		4
.L_78:
        /*0054*/ 	.byte	0x03, 0x19
        /*0056*/ 	.short	0x0014


	//----- nvinfo : EIATTR_PARAM_CBANK
	.align		4
        /*0058*/ 	.byte	0x04, 0x0a
        /*005a*/ 	.short	(.L_80 - .L_79)
	.align		4
.L_79:
        /*005c*/ 	.word	index@(.nv.constant0._Z20int8_to_float_kernelPKaPfi)
        /*0060*/ 	.short	0x0380
        /*0062*/ 	.short	0x0014


	//----- nvinfo : EIATTR_SW_WAR
	.align		4
.L_80:
        /*0064*/ 	.byte	0x04, 0x36
        /*0066*/ 	.short	(.L_82 - .L_81)
.L_81:
        /*0068*/ 	.word	0x00000008
.L_82:


//--------------------- .nv.info._Z21update_weights_kernelPaiijPKii --------------------------
	.section	.nv.info._Z21update_weights_kernelPaiijPKii,"",@"SHT_CUDA_INFO"
	.sectionflags	@""
	.align	4


	//----- nvinfo : EIATTR_CUDA_API_VERSION
	.align		4
        /*0000*/ 	.byte	0x04, 0x37
        /*0002*/ 	.short	(.L_84 - .L_83)
.L_83:
        /*0004*/ 	.word	0x00000082


	//----- nvinfo : EIATTR_KPARAM_INFO
	.align		4
.L_84:
        /*0008*/ 	.byte	0x04, 0x17
        /*000a*/ 	.short	(.L_86 - .L_85)
.L_85:
        /*000c*/ 	.word	0x00000000
        /*0010*/ 	.short	0x0005
        /*0012*/ 	.short	0x0020
        /*0014*/ 	.byte	0x00, 0xf0, 0x11, 0x00


	//----- nvinfo : EIATTR_KPARAM_INFO
	.align		4
.L_86:
        /*0018*/ 	.byte	0x04, 0x17
        /*001a*/ 	.short	(.L_88 - .L_87)
.L_87:
        /*001c*/ 	.word	0x00000000
        /*0020*/ 	.short	0x0004
        /*0022*/ 	.short	0x0018
        /*0024*/ 	.byte	0x00, 0xf5, 0x21, 0x00


	//----- nvinfo : EIATTR_KPARAM_INFO
	.align		4
.L_88:
        /*0028*/ 	.byte	0x04, 0x17
        /*002a*/ 	.short	(.L_90 - .L_89)
.L_89:
        /*002c*/ 	.word	0x00000000
        /*0030*/ 	.short	0x0003
        /*0032*/ 	.short	0x0010
        /*0034*/ 	.byte	0x00, 0xf0, 0x11, 0x00


	//----- nvinfo : EIATTR_KPARAM_INFO
	.align		4
.L_90:
        /*0038*/ 	.byte	0x04, 0x17
        /*003a*/ 	.short	(.L_92 - .L_91)
.L_91:
        /*003c*/ 	.word	0x00000000
        /*0040*/ 	.short	0x0002
        /*0042*/ 	.short	0x000c
        /*0044*/ 	.byte	0x00, 0xf0, 0x11, 0x00


	//----- nvinfo : EIATTR_KPARAM_INFO
	.align		4
.L_92:
        /*0048*/ 	.byte	0x04, 0x17
        /*004a*/ 	.short	(.L_94 - .L_93)
.L_93:
        /*004c*/ 	.word	0x00000000
        /*0050*/ 	.short	0x0001
        /*0052*/ 	.short	0x0008
        /*0054*/ 	.byte	0x00, 0xf0, 0x11, 0x00


	//----- nvinfo : EIATTR_KPARAM_INFO
	.align		4
.L_94:
        /*0058*/ 	.byte	0x04, 0x17
        /*005a*/ 	.short	(.L_96 - .L_95)
.L_95:
        /*005c*/ 	.word	0x00000000
        /*0060*/ 	.short	0x0000
        /*0062*/ 	.short	0x0000
        /*0064*/ 	.byte	0x00, 0xf5, 0x21, 0x00


	//----- nvinfo : EIATTR_SPARSE_MMA_MASK
	.align		4
.L_96:
        /*0068*/ 	.byte	0x03, 0x50
        /*006a*/ 	.short	0x0000


	//----- nvinfo : EIATTR_MAXREG_COUNT
	.align		4
        /*006c*/ 	.byte	0x03, 0x1b
        /*006e*/ 	.short	0x00ff


	//----- nvinfo : EIATTR_MERCURY_ISA_VERSION
	.align		4
        /*0070*/ 	.byte	0x03, 0x5f
        /*0072*/ 	.short	0x0101


	//----- nvinfo : EIATTR_VRC_CTA_INIT_COUNT
	.align		4
        /*0074*/ 	.byte	0x02, 0x4a
	.zero		1
	.zero		1


	//----- nvinfo : EIATTR_EXIT_INSTR_OFFSETS
	.align		4
        /*0078*/ 	.byte	0x04, 0x1c
        /*007a*/ 	.short	(.L_98 - .L_97)


	//   ....[0]....
.L_97:
        /*007c*/ 	.word	0x00000080


	//   ....[1]....
        /*0080*/ 	.word	0x00001480


	//   ....[2]....
        /*0084*/ 	.word	0x000014c0


	//   ....[3]....
        /*0088*/ 	.word	0x000014f0


	//----- nvinfo : EIATTR_MAX_THREADS
	.align		4
.L_98:
        /*008c*/ 	.byte	0x04, 0x05
        /*008e*/ 	.short	(.L_100 - .L_99)
.L_99:
        /*0090*/ 	.word	0x00000100
        /*0094*/ 	.word	0x00000001
        /*0098*/ 	.word	0x00000001


	//----- nvinfo : EIATTR_CBANK_PARAM_SIZE
	.align		4
.L_100:
        /*009c*/ 	.byte	0x03, 0x19
        /*009e*/ 	.short	0x0024


	//----- nvinfo : EIATTR_PARAM_CBANK
	.align		4
        /*00a0*/ 	.byte	0x04, 0x0a
        /*00a2*/ 	.short	(.L_102 - .L_101)
	.align		4
.L_101:
        /*00a4*/ 	.word	index@(.nv.constant0._Z21update_weights_kernelPaiijPKii)
        /*00a8*/ 	.short	0x0380
        /*00aa*/ 	.short	0x0024


	//----- nvinfo : EIATTR_SW_WAR
	.align		4
.L_102:
        /*00ac*/ 	.byte	0x04, 0x36
        /*00ae*/ 	.short	(.L_104 - .L_103)
.L_103:
        /*00b0*/ 	.word	0x00000008
.L_104:


//--------------------- .nv.info._Z11loss_kernelPKfPKhlPKliPi --------------------------
	.section	.nv.info._Z11loss_kernelPKfPKhlPKliPi,"",@"SHT_CUDA_INFO"
	.sectionflags	@""
	.align	4


	//----- nvinfo : EIATTR_CUDA_API_VERSION
	.align		4
        /*0000*/ 	.byte	0x04, 0x37
        /*0002*/ 	.short	(.L_106 - .L_105)
.L_105:
        /*0004*/ 	.word	0x00000082


	//----- nvinfo : EIATTR_KPARAM_INFO
	.align		4
.L_106:
        /*0008*/ 	.byte	0x04, 0x17
        /*000a*/ 	.short	(.L_108 - .L_107)
.L_107:
        /*000c*/ 	.word	0x00000000
        /*0010*/ 	.short	0x0005
        /*0012*/ 	.short	0x0028
        /*0014*/ 	.byte	0x00, 0xf5, 0x21, 0x00


	//----- nvinfo : EIATTR_KPARAM_INFO
	.align		4
.L_108:
        /*0018*/ 	.byte	0x04, 0x17
        /*001a*/ 	.short	(.L_110 - .L_109)
.L_109:
        /*001c*/ 	.word	0x00000000
        /*0020*/ 	.short	0x0004
        /*0022*/ 	.short	0x0020
        /*0024*/ 	.byte	0x00, 0xf0, 0x11, 0x00


	//----- nvinfo : EIATTR_KPARAM_INFO
	.align		4
.L_110:
        /*0028*/ 	.byte	0x04, 0x17
        /*002a*/ 	.short	(.L_112 - .L_111)
.L_111:
        /*002c*/ 	.word	0x00000000
        /*0030*/ 	.short	0x0003
        /*0032*/ 	.short	0x0018
        /*0034*/ 	.byte	0x00, 0xf5, 0x21, 0x00


	//----- nvinfo : EIATTR_KPARAM_INFO
	.align		4
.L_112:
        /*0038*/ 	.byte	0x04, 0x17
        /*003a*/ 	.short	(.L_114 - .L_113)
.L_113:
        /*003c*/ 	.word	0x00000000
        /*0040*/ 	.short	0x0002
        /*0042*/ 	.short	0x0010
        /*0044*/ 	.byte	0x00, 0xf0, 0x21, 0x00


	//----- nvinfo : EIATTR_KPARAM_INFO
	.align		4
.L_114:
        /*0048*/ 	.byte	0x04, 0x17
        /*004a*/ 	.short	(.L_116 - .L_115)
.L_115:
        /*004c*/ 	.word	0x00000000
        /*0050*/ 	.short	0x0001
        /*0052*/ 	.short	0x0008
        /*0054*/ 	.byte	0x00, 0xf5, 0x21, 0x00


	//----- nvinfo : EIATTR_KPARAM_INFO
	.align		4
.L_116:
        /*0058*/ 	.byte	0x04, 0x17
        /*005a*/ 	.short	(.L_118 - .L_117)
.L_117:
        /*005c*/ 	.word	0x00000000
        /*0060*/ 	.short	0x0000
        /*0062*/ 	.short	0x0000
        /*0064*/ 	.byte	0x00, 0xf5, 0x21, 0x00


	//----- nvinfo : EIATTR_SPARSE_MMA_MASK
	.align		4
.L_118:
        /*0068*/ 	.byte	0x03, 0x50
        /*006a*/ 	.short	0x0000


	//----- nvinfo : EIATTR_MAXREG_COUNT
	.align		4
        /*006c*/ 	.byte	0x03, 0x1b
        /*006e*/ 	.short	0x00ff


	//----- nvinfo : EIATTR_NUM_BARRIERS
	.align		4
        /*0070*/ 	.byte	0x02, 0x4c
        /*0072*/ 	.byte	0x01
	.zero		1


	//----- nvinfo : EIATTR_MERCURY_ISA_VERSION
	.align		4
        /*0074*/ 	.byte	0x03, 0x5f
        /*0076*/ 	.short	0x0101


	//----- nvinfo : EIATTR_COOP_GROUP_MASK_REGIDS
	.align		4
        /*0078*/ 	.byte	0x04, 0x29
        /*007a*/ 	.short	(.L_120 - .L_119)


	//   ....[0]....
.L_119:
        /*007c*/ 	.word	0xffffffff


	//   ....[1]....
        /*0080*/ 	.word	0xffffffff


	//   ....[2]....
        /*0084*/ 	.word	0xffffffff


	//   ....[3]....
        /*0088*/ 	.word	0xffffffff


	//   ....[4]....
        /*008c*/ 	.word	0xffffffff


	//----- nvinfo : EIATTR_COOP_GROUP_INSTR_OFFSETS
	.align		4
.L_120:
        /*0090*/ 	.byte	0x04, 0x28
        /*0092*/ 	.short	(.L_122 - .L_121)


	//   ....[0]....
.L_121:
        /*0094*/ 	.word	0x00000ac0


	//   ....[1]....
        /*0098*/ 	.word	0x00000b20


	//   ....[2]....
        /*009c*/ 	.word	0x00000b60


	//   ....[3]....
        /*00a0*/ 	.word	0x00000b80


	//   ....[4]....
        /*00a4*/ 	.word	0x00000ba0


	//----- nvinfo : EIATTR_VRC_CTA_INIT_COUNT
	.align		4
.L_122:
        /*00a8*/ 	.byte	0x02, 0x4a
	.zero		1
	.zero		1


	//----- nvinfo : EIATTR_EXIT_INSTR_OFFSETS
	.align		4
        /*00ac*/ 	.byte	0x04, 0x1c
        /*00ae*/ 	.short	(.L_124 - .L_123)


	//   ....[0]....
.L_123:
        /*00b0*/ 	.word	0x00000be0


	//   ....[1]....
        /*00b4*/ 	.word	0x00000e70


	//----- nvinfo : EIATTR_MAX_THREADS
	.align		4
.L_124:
        /*00b8*/ 	.byte	0x04, 0x05
        /*00ba*/ 	.short	(.L_126 - .L_125)
.L_125:
        /*00bc*/ 	.word	0x00000100
        /*00c0*/ 	.word	0x00000001
        /*00c4*/ 	.word	0x00000001


	//----- nvinfo : EIATTR_CRS_STACK_SIZE
	.align		4
.L_126:
        /*00c8*/ 	.byte	0x04, 0x1e
        /*00ca*/ 	.short	(.L_128 - .L_127)
.L_127:
        /*00cc*/ 	.word	0x00000000


	//----- nvinfo : EIATTR_CBANK_PARAM_SIZE
	.align		4
.L_128:
        /*00d0*/ 	.byte	0x03, 0x19
        /*00d2*/ 	.short	0x0030


	//----- nvinfo : EIATTR_PARAM_CBANK
	.align		4
        /*00d4*/ 	.byte	0x04, 0x0a
        /*00d6*/ 	.short	(.L_130 - .L_129)
	.align		4
.L_129:
        /*00d8*/ 	.word	index@(.nv.constant0._Z11loss_kernelPKfPKhlPKliPi)
        /*00dc*/ 	.short	0x0380
        /*00de*/ 	.short	0x0030


	//----- nvinfo : EIATTR_SW_WAR
	.align		4
.L_130:
        /*00e0*/ 	.byte	0x04, 0x36
        /*00e2*/ 	.short	(.L_132 - .L_131)
.L_131:
        /*00e4*/ 	.word	0x00000008
.L_132:


//--------------------- .nv.info._Z11copy_kernelPKfPfi --------------------------
	.section	.nv.info._Z11copy_kernelPKfPfi,"",@"SHT_CUDA_INFO"
	.sectionflags	@""
	.align	4


	//----- nvinfo : EIATTR_CUDA_API_VERSION
	.align		4
        /*0000*/ 	.byte	0x04, 0x37
        /*0002*/ 	.short	(.L_134 - .L_133)
.L_133:
        /*0004*/ 	.word	0x00000082


	//----- nvinfo : EIATTR_KPARAM_INFO
	.align		4
.L_134:
        /*0008*/ 	.byte	0x04, 0x17
        /*000a*/ 	.short	(.L_136 - .L_135)
.L_135:
        /*000c*/ 	.word	0x00000000
        /*0010*/ 	.short	0x0002
        /*0012*/ 	.short	0x0010
        /*0014*/ 	.byte	0x00, 0xf0, 0x11, 0x00


	//----- nvinfo : EIATTR_KPARAM_INFO
	.align		4
.L_136:
        /*0018*/ 	.byte	0x04, 0x17
        /*001a*/ 	.short	(.L_138 - .L_137)
.L_137:
        /*001c*/ 	.word	0x00000000
        /*0020*/ 	.short	0x0001
        /*0022*/ 	.short	0x0008
        /*0024*/ 	.byte	0x00, 0xf5, 0x21, 0x00


	//----- nvinfo : EIATTR_KPARAM_INFO
	.align		4
.L_138:
        /*0028*/ 	.byte	0x04, 0x17
        /*002a*/ 	.short	(.L_140 - .L_139)
.L_139:
        /*002c*/ 	.word	0x00000000
        /*0030*/ 	.short	0x0000
        /*0032*/ 	.short	0x0000
        /*0034*/ 	.byte	0x00, 0xf5, 0x21, 0x00


	//----- nvinfo : EIATTR_SPARSE_MMA_MASK
	.align		4
.L_140:
        /*0038*/ 	.byte	0x03, 0x50
        /*003a*/ 	.short	0x0000


	//----- nvinfo : EIATTR_MAXREG_COUNT
	.align		4
        /*003c*/ 	.byte	0x03, 0x1b
        /*003e*/ 	.short	0x00ff


	//----- nvinfo : EIATTR_MERCURY_ISA_VERSION
	.align		4
        /*0040*/ 	.byte	0x03, 0x5f
        /*0042*/ 	.short	0x0101


	//----- nvinfo : EIATTR_VRC_CTA_INIT_COUNT
	.align		4
        /*0044*/ 	.byte	0x02, 0x4a
	.zero		1
	.zero		1


	//----- nvinfo : EIATTR_EXIT_INSTR_OFFSETS
	.align		4
        /*0048*/ 	.byte	0x04, 0x1c
        /*004a*/ 	.short	(.L_142 - .L_141)


	//   ....[0]....
.L_141:
        /*004c*/ 	.word	0x00000070


	//   ....[1]....
        /*0050*/ 	.word	0x000000f0


	//----- nvinfo : EIATTR_CBANK_PARAM_SIZE
	.align		4
.L_142:
        /*0054*/ 	.byte	0x03, 0x19
        /*0056*/ 	.short	0x0014


	//----- nvinfo : EIATTR_PARAM_CBANK
	.align		4
        /*0058*/ 	.byte	0x04, 0x0a
        /*005a*/ 	.short	(.L_144 - .L_143)
	.align		4
.L_143:
        /*005c*/ 	.word	index@(.nv.constant0._Z11copy_kernelPKfPfi)
        /*0060*/ 	.short	0x0380
        /*0062*/ 	.short	0x0014


	//----- nvinfo : EIATTR_SW_WAR
	.align		4
.L_144:
        /*0064*/ 	.byte	0x04, 0x36
        /*0066*/ 	.short	(.L_146 - .L_145)
.L_145:
        /*0068*/ 	.word	0x00000008
.L_146:


//--------------------- .nv.info._Z19mlp_residual_kernelPfPKfi --------------------------
	.section	.nv.info._Z19mlp_residual_kernelPfPKfi,"",@"SHT_CUDA_INFO"
	.sectionflags	@""
	.align	4


	//----- nvinfo : EIATTR_CUDA_API_VERSION
	.align		4
        /*0000*/ 	.byte	0x04, 0x37
        /*0002*/ 	.short	(.L_148 - .L_147)
.L_147:
        /*0004*/ 	.word	0x00000082


	//----- nvinfo : EIATTR_KPARAM_INFO
	.align		4
.L_148:
        /*0008*/ 	.byte	0x04, 0x17
        /*000a*/ 	.short	(.L_150 - .L_149)
.L_149:
        /*000c*/ 	.word	0x00000000
        /*0010*/ 	.short	0x0002
        /*0012*/ 	.short	0x0010
        /*0014*/ 	.byte	0x00, 0xf0, 0x11, 0x00


	//----- nvinfo : EIATTR_KPARAM_INFO
	.align		4
.L_150:
        /*0018*/ 	.byte	0x04, 0x17
        /*001a*/ 	.short	(.L_152 - .L_151)
.L_151:
        /*001c*/ 	.word	0x00000000
        /*0020*/ 	.short	0x0001
        /*0022*/ 	.short	0x0008
        /*0024*/ 	.byte	0x00, 0xf5, 0x21, 0x00


	//----- nvinfo : EIATTR_KPARAM_INFO
	.align		4
.L_152:
        /*0028*/ 	.byte	0x04, 0x17
        /*002a*/ 	.short	(.L_154 - .L_153)
.L_153:
        /*002c*/ 	.word	0x00000000
        /*0030*/ 	.short	0x0000
        /*0032*/ 	.short	0x0000
        /*0034*/ 	.byte	0x00, 0xf5, 0x21, 0x00


	//----- nvinfo : EIATTR_SPARSE_MMA_MASK
	.align		4
.L_154:
        /*0038*/ 	.byte	0x03, 0x50
        /*003a*/ 	.short	0x0000


	//----- nvinfo : EIATTR_MAXREG_COUNT
	.align		4
        /*003c*/ 	.byte	0x03, 0x1b
        /*003e*/ 	.short	0x00ff


	//----- nvinfo : EIATTR_MERCURY_ISA_VERSION
	.align		4
        /*0040*/ 	.byte	0x03, 0x5f
        /*0042*/ 	.short	0x0101


	//----- nvinfo : EIATTR_VRC_CTA_INIT_COUNT
	.align		4
        /*0044*/ 	.byte	0x02, 0x4a
	.zero		1
	.zero		1


	//----- nvinfo : EIATTR_EXIT_INSTR_OFFSETS
	.align		4
        /*0048*/ 	.byte	0x04, 0x1c
        /*004a*/ 	.short	(.L_156 - .L_155)


	//   ....[0]....
.L_155:
        /*004c*/ 	.word	0x00000060


	//   ....[1]....
        /*0050*/ 	.word	0x00000250


	//----- nvinfo : EIATTR_MAX_THREADS
	.align		4
.L_156:
        /*0054*/ 	.byte	0x04, 0x05
        /*0056*/ 	.short	(.L_158 - .L_157)
.L_157:
        /*0058*/ 	.word	0x00000100
        /*005c*/ 	.word	0x00000001
        /*0060*/ 	.word	0x00000001


	//----- nvinfo : EIATTR_CBANK_PARAM_SIZE
	.align		4
.L_158:
        /*0064*/ 	.byte	0x03, 0x19
        /*0066*/ 	.short	0x0014


	//----- nvinfo : EIATTR_PARAM_CBANK
	.align		4
        /*0068*/ 	.byte	0x04, 0x0a
        /*006a*/ 	.short	(.L_160 - .L_159)
	.align		4
.L_159:
        /*006c*/ 	.word	index@(.nv.constant0._Z19mlp_residual_kernelPfPKfi)
        /*0070*/ 	.short	0x0380
        /*0072*/ 	.short	0x0014


	//----- nvinfo : EIATTR_SW_WAR
	.align		4
.L_160:
        /*0074*/ 	.byte	0x04, 0x36
        /*0076*/ 	.short	(.L_162 - .L_161)
.L_161:
        /*0078*/ 	.word	0x00000008
.L_162:


//--------------------- .nv.info._Z20gru_ht_update_kernelPKfS0_PKaS0_PfS3_S0_ --------------------------
	.section	.nv.info._Z20gru_ht_update_kernelPKfS0_PKaS0_PfS3_S0_,"",@"SHT_CUDA_INFO"
	.sectionflags	@""
	.align	4


	//----- nvinfo : EIATTR_CUDA_API_VERSION
	.align		4
        /*0000*/ 	.byte	0x04, 0x37
        /*0002*/ 	.short	(.L_164 - .L_163)
.L_163:
        /*0004*/ 	.word	0x00000082


	//----- nvinfo : EIATTR_KPARAM_INFO
	.align		4
.L_164:
        /*0008*/ 	.byte	0x04, 0x17
        /*000a*/ 	.short	(.L_166 - .L_165)
.L_165:
        /*000c*/ 	.word	0x00000000
        /*0010*/ 	.short	0x0006
        /*0012*/ 	.short	0x0030
        /*0014*/ 	.byte	0x00, 0xf5, 0x21, 0x00


	//----- nvinfo : EIATTR_KPARAM_INFO
	.align		4
.L_166:
        /*0018*/ 	.byte	0x04, 0x17
        /*001a*/ 	.short	(.L_168 - .L_167)
.L_167:
        /*001c*/ 	.word	0x00000000
        /*0020*/ 	.short	0x0005
        /*0022*/ 	.short	0x0028
        /*0024*/ 	.byte	0x00, 0xf5, 0x21, 0x00


	//----- nvinfo : EIATTR_KPARAM_INFO
	.align		4
.L_168:
        /*0028*/ 	.byte	0x04, 0x17
        /*002a*/ 	.short	(.L_170 - .L_169)
.L_169:
        /*002c*/ 	.word	0x00000000
        /*0030*/ 	.short	0x0004
        /*0032*/ 	.short	0x0020
        /*0034*/ 	.byte	0x00, 0xf5, 0x21, 0x00


	//----- nvinfo : EIATTR_KPARAM_INFO
	.align		4
.L_170:
        /*0038*/ 	.byte	0x04, 0x17
        /*003a*/ 	.short	(.L_172 - .L_171)
.L_171:
        /*003c*/ 	.word	0x00000000
        /*0040*/ 	.short	0x0003
        /*0042*/ 	.short	0x0018
        /*0044*/ 	.byte	0x00, 0xf5, 0x21, 0x00


	//----- nvinfo : EIATTR_KPARAM_INFO
	.align		4
.L_172:
        /*0048*/ 	.byte	0x04, 0x17
        /*004a*/ 	.short	(.L_174 - .L_173)
.L_173:
        /*004c*/ 	.word	0x00000000
        /*0050*/ 	.short	0x0002
        /*0052*/ 	.short	0x0010
        /*0054*/ 	.byte	0x00, 0xf5, 0x21, 0x00


	//----- nvinfo : EIATTR_KPARAM_INFO
	.align		4
.L_174:
        /*0058*/ 	.byte	0x04, 0x17
        /*005a*/ 	.short	(.L_176 - .L_175)
.L_175:
        /*005c*/ 	.word	0x00000000
        /*0060*/ 	.short	0x0001
        /*0062*/ 	.short	0x0008
        /*0064*/ 	.byte	0x00, 0xf5, 0x21, 0x00


	//----- nvinfo : EIATTR_KPARAM_INFO
	.align		4
.L_176:
        /*0068*/ 	.byte	0x04, 0x17
        /*006a*/ 	.short	(.L_178 - .L_177)
.L_177:
        /*006c*/ 	.word	0x00000000
        /*0070*/ 	.short	0x0000
        /*0072*/ 	.short	0x0000
        /*0074*/ 	.byte	0x00, 0xf5, 0x21, 0x00


	//----- nvinfo : EIATTR_SPARSE_MMA_MASK
	.align		4
.L_178:
        /*0078*/ 	.byte	0x03, 0x50
        /*007a*/ 	.short	0x0000


	//----- nvinfo : EIATTR_MAXREG_COUNT
	.align		4
        /*007c*/ 	.byte	0x03, 0x1b
        /*007e*/ 	.short	0x00ff


	//----- nvinfo : EIATTR_MERCURY_ISA_VERSION
	.align		4
        /*0080*/ 	.byte	0x03, 0x5f
        /*0082*/ 	.short	0x0101


	//----- nvinfo : EIATTR_VRC_CTA_INIT_COUNT
	.align		4
        /*0084*/ 	.byte	0x02, 0x4a
	.zero		1
	.zero		1


	//----- nvinfo : EIATTR_EXIT_INSTR_OFFSETS
	.align		4
        /*0088*/ 	.byte	0x04, 0x1c
        /*008a*/ 	.short	(.L_180 - .L_179)


	//   ....[0]....
.L_179:
        /*008c*/ 	.word	0x00000060


	//   ....[1]....
        /*0090*/ 	.word	0x00000350


	//----- nvinfo : EIATTR_MAX_THREADS
	.align		4
.L_180:
        /*0094*/ 	.byte	0x04, 0x05
        /*0096*/ 	.short	(.L_182 - .L_181)
.L_181:
        /*0098*/ 	.word	0x00000100
        /*009c*/ 	.word	0x00000001
        /*00a0*/ 	.word	0x00000001


	//----- nvinfo : EIATTR_CBANK_PARAM_SIZE
	.align		4
.L_182:
        /*00a4*/ 	.byte	0x03, 0x19
        /*00a6*/ 	.short	0x0038


	//----- nvinfo : EIATTR_PARAM_CBANK
	.align		4
        /*00a8*/ 	.byte	0x04, 0x0a
        /*00aa*/ 	.short	(.L_184 - .L_183)
	.align		4
.L_183:
        /*00ac*/ 	.word	index@(.nv.constant0._Z20gru_ht_update_kernelPKfS0_PKaS0_PfS3_S0_)
        /*00b0*/ 	.short	0x0380
        /*00b2*/ 	.short	0x0038


	//----- nvinfo : EIATTR_SW_WAR
	.align		4
.L_184:
        /*00b4*/ 	.byte	0x04, 0x36
        /*00b6*/ 	.short	(.L_186 - .L_185)
.L_185:
        /*00b8*/ 	.word	0x00000008
.L_186:


//--------------------- .nv.info._Z15gru_gate_kernelPKfS0_PKaS0_PfS3_ --------------------------
	.section	.nv.info._Z15gru_gate_kernelPKfS0_PKaS0_PfS3_,"",@"SHT_CUDA_INFO"
	.sectionflags	@""
	.align	4


	//----- nvinfo : EIATTR_CUDA_API_VERSION
	.align		4
        /*0000*/ 	.byte	0x04, 0x37
        /*0002*/ 	.short	(.L_188 - .L_187)
.L_187:
        /*0004*/ 	.word	0x00000082


	//----- nvinfo : EIATTR_KPARAM_INFO
	.align		4
.L_188:
        /*0008*/ 	.byte	0x04, 0x17
        /*000a*/ 	.short	(.L_190 - .L_189)
.L_189:
        /*000c*/ 	.word	0x00000000
        /*0010*/ 	.short	0x0005
        /*0012*/ 	.short	0x0028
        /*0014*/ 	.byte	0x00, 0xf5, 0x21, 0x00


	//----- nvinfo : EIATTR_KPARAM_INFO
	.align		4
.L_190:
        /*0018*/ 	.byte	0x04, 0x17
        /*001a*/ 	.short	(.L_192 - .L_191)
.L_191:
        /*001c*/ 	.word	0x00000000
        /*0020*/ 	.short	0x0004
        /*0022*/ 	.short	0x0020
        /*0024*/ 	.byte	0x00, 0xf5, 0x21, 0x00


	//----- nvinfo : EIATTR_KPARAM_INFO
	.align		4
.L_192:
        /*0028*/ 	.byte	0x04, 0x17
        /*002a*/ 	.short	(.L_194 - .L_193)
.L_193:
        /*002c*/ 	.word	0x00000000
        /*0030*/ 	.short	0x0003
        /*0032*/ 	.short	0x0018
        /*0034*/ 	.byte	0x00, 0xf5, 0x21, 0x00


	//----- nvinfo : EIATTR_KPARAM_INFO
	.align		4
.L_194:
        /*0038*/ 	.byte	0x04, 0x17
        /*003a*/ 	.short	(.L_196 - .L_195)
.L_195:
        /*003c*/ 	.word	0x00000000
        /*0040*/ 	.short	0x0002
        /*0042*/ 	.short	0x0010
        /*0044*/ 	.byte	0x00, 0xf5, 0x21, 0x00


	//----- nvinfo : EIATTR_KPARAM_INFO
	.align		4
.L_196:
        /*0048*/ 	.byte	0x04, 0x17
        /*004a*/ 	.short	(.L_198 - .L_197)
.L_197:
        /*004c*/ 	.word	0x00000000
        /*0050*/ 	.short	0x0001
        /*0052*/ 	.short	0x0008
        /*0054*/ 	.byte	0x00, 0xf5, 0x21, 0x00


	//----- nvinfo : EIATTR_KPARAM_INFO
	.align		4
.L_198:
        /*0058*/ 	.byte	0x04, 0x17
        /*005a*/ 	.short	(.L_200 - .L_199)
.L_199:
        /*005c*/ 	.word	0x00000000
        /*0060*/ 	.short	0x0000
        /*0062*/ 	.short	0x0000
        /*0064*/ 	.byte	0x00, 0xf5, 0x21, 0x00


	//----- nvinfo : EIATTR_SPARSE_MMA_MASK
	.align		4
.L_200:
        /*0068*/ 	.byte	0x03, 0x50
        /*006a*/ 	.short	0x0000


	//----- nvinfo : EIATTR_MAXREG_COUNT
	.align		4
        /*006c*/ 	.byte	0x03, 0x1b
        /*006e*/ 	.short	0x00ff


	//----- nvinfo : EIATTR_MERCURY_ISA_VERSION
	.align		4
        /*0070*/ 	.byte	0x03, 0x5f
        /*0072*/ 	.short	0x0101


	//----- nvinfo : EIATTR_VRC_CTA_INIT_COUNT
	.align		4
        /*0074*/ 	.byte	0x02, 0x4a
	.zero		1
	.zero		1


	//----- nvinfo : EIATTR_EXIT_INSTR_OFFSETS
	.align		4
        /*0078*/ 	.byte	0x04, 0x1c
        /*007a*/ 	.short	(.L_202 - .L_201)


	//   ....[0]....
.L_201:
        /*007c*/ 	.word	0x00000060


	//   ....[1]....
        /*0080*/ 	.word	0x000002d0


	//----- nvinfo : EIATTR_MAX_THREADS
	.align		4
.L_202:
        /*0084*/ 	.byte	0x04, 0x05
        /*0086*/ 	.short	(.L_204 - .L_203)
.L_203:
        /*0088*/ 	.word	0x00000100
        /*008c*/ 	.word	0x00000001
        /*0090*/ 	.word	0x00000001


	//----- nvinfo : EIATTR_CBANK_PARAM_SIZE
	.align		4
.L_204:
        /*0094*/ 	.byte	0x03, 0x19
        /*0096*/ 	.short	0x0030


	//----- nvinfo : EIATTR_PARAM_CBANK
	.align		4
        /*0098*/ 	.byte	0x04, 0x0a
        /*009a*/ 	.short	(.L_206 - .L_205)
	.align		4
.L_205:
        /*009c*/ 	.word	index@(.nv.constant0._Z15gru_gate_kernelPKfS0_PKaS0_PfS3_)
        /*00a0*/ 	.short	0x0380
        /*00a2*/ 	.short	0x0030


	//----- nvinfo : EIATTR_SW_WAR
	.align		4
.L_206:
        /*00a4*/ 	.byte	0x04, 0x36
        /*00a6*/ 	.short	(.L_208 - .L_207)
.L_207:
        /*00a8*/ 	.word	0x00000008
.L_208:


//--------------------- .nv.info._Z25fused_perturbation_kernelPfPKfiij --------------------------
	.section	.nv.info._Z25fused_perturbation_kernelPfPKfiij,"",@"SHT_CUDA_INFO"
	.sectionflags	@""
	.align	4


	//----- nvinfo : EIATTR_CUDA_API_VERSION
	.align		4
        /*0000*/ 	.byte	0x04, 0x37
        /*0002*/ 	.short	(.L_210 - .L_209)
.L_209:
        /*0004*/ 	.word	0x00000082


	//----- nvinfo : EIATTR_KPARAM_INFO
	.align		4
.L_210:
        /*0008*/ 	.byte	0x04, 0x17
        /*000a*/ 	.short	(.L_212 - .L_211)
.L_211:
        /*000c*/ 	.word	0x00000000
        /*0010*/ 	.short	0x0004
        /*0012*/ 	.short	0x0018
        /*0014*/ 	.byte	0x00, 0xf0, 0x11, 0x00


	//----- nvinfo : EIATTR_KPARAM_INFO
	.align		4
.L_212:
        /*0018*/ 	.byte	0x04, 0x17
        /*001a*/ 	.short	(.L_214 - .L_213)
.L_213:
        /*001c*/ 	.word	0x00000000
        /*0020*/ 	.short	0x0003
        /*0022*/ 	.short	0x0014
        /*0024*/ 	.byte	0x00, 0xf0, 0x11, 0x00


	//----- nvinfo : EIATTR_KPARAM_INFO
	.align		4
.L_214:
        /*0028*/ 	.byte	0x04, 0x17
        /*002a*/ 	.short	(.L_216 - .L_215)
.L_215:
        /*002c*/ 	.word	0x00000000
        /*0030*/ 	.short	0x0002
        /*0032*/ 	.short	0x0010
        /*0034*/ 	.byte	0x00, 0xf0, 0x11, 0x00


	//----- nvinfo : EIATTR_KPARAM_INFO
	.align		4
.L_216:
        /*0038*/ 	.byte	0x04, 0x17
        /*003a*/ 	.short	(.L_218 - .L_217)
.L_217:
        /*003c*/ 	.word	0x00000000
        /*0040*/ 	.short	0x0001
        /*0042*/ 	.short	0x0008
        /*0044*/ 	.byte	0x00, 0xf5, 0x21, 0x00


	//----- nvinfo : EIATTR_KPARAM_INFO
	.align		4
.L_218:
        /*0048*/ 	.byte	0x04, 0x17
        /*004a*/ 	.short	(.L_220 - .L_219)
.L_219:
        /*004c*/ 	.word	0x00000000
        /*0050*/ 	.short	0x0000
        /*0052*/ 	.short	0x0000
        /*0054*/ 	.byte	0x00, 0xf5, 0x21, 0x00


	//----- nvinfo : EIATTR_SPARSE_MMA_MASK
	.align		4
.L_220:
        /*0058*/ 	.byte	0x03, 0x50
        /*005a*/ 	.short	0x0000


	//----- nvinfo : EIATTR_MAXREG_COUNT
	.align		4
        /*005c*/ 	.byte	0x03, 0x1b
        /*005e*/ 	.short	0x00ff


	//----- nvinfo : EIATTR_NUM_BARRIERS
	.align		4
        /*0060*/ 	.byte	0x02, 0x4c
        /*0062*/ 	.byte	0x01
	.zero		1


	//----- nvinfo : EIATTR_MERCURY_ISA_VERSION
	.align		4
        /*0064*/ 	.byte	0x03, 0x5f
        /*0066*/ 	.short	0x0101


	//----- nvinfo : EIATTR_COOP_GROUP_MASK_REGIDS
	.align		4
        /*0068*/ 	.byte	0x04, 0x29
        /*006a*/ 	.short	(.L_222 - .L_221)


	//   ....[0]....
.L_221:
        /*006c*/ 	.word	0xffffffff


	//   ....[1]....
        /*0070*/ 	.word	0xffffffff


	//   ....[2]....
        /*0074*/ 	.word	0xffffffff


	//   ....[3]....
        /*0078*/ 	.word	0xffffffff


	//   ....[4]....
        /*007c*/ 	.word	0xffffffff


	//   ....[5]....
        /*0080*/ 	.word	0xffffffff


	//   ....[6]....
        /*0084*/ 	.word	0xffffffff


	//   ....[7]....
        /*0088*/ 	.word	0xffffffff


	//   ....[8]....
        /*008c*/ 	.word	0xffffffff


	//   ....[9]....
        /*0090*/ 	.word	0xffffffff


	//----- nvinfo : EIATTR_COOP_GROUP_INSTR_OFFSETS
	.align		4
.L_222:
        /*0094*/ 	.byte	0x04, 0x28
        /*0096*/ 	.short	(.L_224 - .L_223)


	//   ....[0]....
.L_223:
        /*0098*/ 	.word	0x000008f0


	//   ....[1]....
        /*009c*/ 	.word	0x00000930


	//   ....[2]....
        /*00a0*/ 	.word	0x00000970


	//   ....[3]....
        /*00a4*/ 	.word	0x00000980


	//   ....[4]....
        /*00a8*/ 	.word	0x000009b0


	//   ....[5]....
        /*00ac*/ 	.word	0x000009c0


	//   ....[6]....
        /*00b0*/ 	.word	0x000009f0


	//   ....[7]....
        /*00b4*/ 	.word	0x00000a00


	//   ....[8]....
        /*00b8*/ 	.word	0x00000a30


	//   ....[9]....
        /*00bc*/ 	.word	0x00000a40


	//----- nvinfo : EIATTR_VRC_CTA_INIT_COUNT
	.align		4
.L_224:
        /*00c0*/ 	.byte	0x02, 0x4a
	.zero		1
	.zero		1


	//----- nvinfo : EIATTR_EXIT_INSTR_OFFSETS
	.align		4
        /*00c4*/ 	.byte	0x04, 0x1c
        /*00c6*/ 	.short	(.L_226 - .L_225)


	//   ....[0]....
.L_225:
        /*00c8*/ 	.word	0x00001360


	//   ....[1]....
        /*00cc*/ 	.word	0x00001560


	//----- nvinfo : EIATTR_MAX_THREADS
	.align		4
.L_226:
        /*00d0*/ 	.byte	0x04, 0x05
        /*00d2*/ 	.short	(.L_228 - .L_227)
.L_227:
        /*00d4*/ 	.word	0x00000100
        /*00d8*/ 	.word	0x00000001
        /*00dc*/ 	.word	0x00000001


	//----- nvinfo : EIATTR_CRS_STACK_SIZE
	.align		4
.L_228:
        /*00e0*/ 	.byte	0x04, 0x1e
        /*00e2*/ 	.short	(.L_230 - .L_229)
.L_229:
        /*00e4*/ 	.word	0x00000000


	//----- nvinfo : EIATTR_CBANK_PARAM_SIZE
	.align		4
.L_230:
        /*00e8*/ 	.byte	0x03, 0x19
        /*00ea*/ 	.short	0x001c


	//----- nvinfo : EIATTR_PARAM_CBANK
	.align		4
        /*00ec*/ 	.byte	0x04, 0x0a
        /*00ee*/ 	.short	(.L_232 - .L_231)
	.align		4
.L_231:
        /*00f0*/ 	.word	index@(.nv.constant0._Z25fused_perturbation_kernelPfPKfiij)
        /*00f4*/ 	.short	0x0380
        /*00f6*/ 	.short	0x001c


	//----- nvinfo : EIATTR_SW_WAR
	.align		4
.L_232:
        /*00f8*/ 	.byte	0x04, 0x36
        /*00fa*/ 	.short	(.L_234 - .L_233)
.L_233:
        /*00fc*/ 	.word	0x00000008
.L_234:


//--------------------- .nv.info._Z15fused_ln_kernelPfPKa --------------------------
	.section	.nv.info._Z15fused_ln_kernelPfPKa,"",@"SHT_CUDA_INFO"
	.sectionflags	@""
	.align	4


	//----- nvinfo : EIATTR_CUDA_API_VERSION
	.align		4
        /*0000*/ 	.byte	0x04, 0x37
        /*0002*/ 	.short	(.L_236 - .L_235)
.L_235:
        /*0004*/ 	.word	0x00000082


	//----- nvinfo : EIATTR_KPARAM_INFO
	.align		4
.L_236:
        /*0008*/ 	.byte	0x04, 0x17
        /*000a*/ 	.short	(.L_238 - .L_237)
.L_237:
        /*000c*/ 	.word	0x00000000
        /*0010*/ 	.short	0x0001
        /*0012*/ 	.short	0x0008
        /*0014*/ 	.byte	0x00, 0xf5, 0x21, 0x00


	//----- nvinfo : EIATTR_KPARAM_INFO
	.align		4
.L_238:
        /*0018*/ 	.byte	0x04, 0x17
        /*001a*/ 	.short	(.L_240 - .L_239)
.L_239:
        /*001c*/ 	.word	0x00000000
        /*0020*/ 	.short	0x0000
        /*0022*/ 	.short	0x0000
        /*0024*/ 	.byte	0x00, 0xf5, 0x21, 0x00


	//----- nvinfo : EIATTR_SPARSE_MMA_MASK
	.align		4
.L_240:
        /*0028*/ 	.byte	0x03, 0x50
        /*002a*/ 	.short	0x0000


	//----- nvinfo : EIATTR_MAXREG_COUNT
	.align		4
        /*002c*/ 	.byte	0x03, 0x1b
        /*002e*/ 	.short	0x00ff


	//----- nvinfo : EIATTR_NUM_BARRIERS
	.align		4
        /*0030*/ 	.byte	0x02, 0x4c
        /*0032*/ 	.byte	0x01
	.zero		1


	//----- nvinfo : EIATTR_MERCURY_ISA_VERSION
	.align		4
        /*0034*/ 	.byte	0x03, 0x5f
        /*0036*/ 	.short	0x0101


	//----- nvinfo : EIATTR_UNUSED_LOAD_BYTE_OFFSET
	.align		4
        /*0038*/ 	.byte	0x04, 0x44
        /*003a*/ 	.short	(.L_242 - .L_241)


	//   ....[0]....
.L_241:
        /*003c*/ 	.word	0x00000230
        /*0040*/ 	.word	0x0000fff0


	//----- nvinfo : EIATTR_COOP_GROUP_MASK_REGIDS
	.align		4
.L_242:
        /*0044*/ 	.byte	0x04, 0x29
        /*0046*/ 	.short	(.L_244 - .L_243)


	//   ....[0]....
.L_243:
        /*0048*/ 	.word	0xffffffff


	//   ....[1]....
        /*004c*/ 	.word	0xffffffff


	//   ....[2]....
        /*0050*/ 	.word	0xffffffff


	//   ....[3]....
        /*0054*/ 	.word	0xffffffff


	//   ....[4]....
        /*0058*/ 	.word	0xffffffff


	//----- nvinfo : EIATTR_COOP_GROUP_INSTR_OFFSETS
	.align		4
.L_244:
        /*005c*/ 	.byte	0x04, 0x28
        /*005e*/ 	.short	(.L_246 - .L_245)


	//   ....[0]....
.L_245:
        /*0060*/ 	.word	0x00000120


	//   ....[1]....
        /*0064*/ 	.word	0x00000180


	//   ....[2]....
        /*0068*/ 	.word	0x000001a0


	//   ....[3]....
        /*006c*/ 	.word	0x000001d0


	//   ....[4]....
        /*0070*/ 	.word	0x000001f0


	//----- nvinfo : EIATTR_VRC_CTA_INIT_COUNT
	.align		4
.L_246:
        /*0074*/ 	.byte	0x02, 0x4a
	.zero		1
	.zero		1


	//----- nvinfo : EIATTR_EXIT_INSTR_OFFSETS
	.align		4
        /*0078*/ 	.byte	0x04, 0x1c
        /*007a*/ 	.short	(.L_248 - .L_247)


	//   ....[0]....
.L_247:
        /*007c*/ 	.word	0x00000470


	//----- nvinfo : EIATTR_MAX_THREADS
	.align		4
.L_248:
        /*0080*/ 	.byte	0x04, 0x05
        /*0082*/ 	.short	(.L_250 - .L_249)
.L_249:
        /*0084*/ 	.word	0x00000100
        /*0088*/ 	.word	0x00000001
        /*008c*/ 	.word	0x00000001


	//----- nvinfo : EIATTR_CRS_STACK_SIZE
	.align		4
.L_250:
        /*0090*/ 	.byte	0x04, 0x1e
        /*0092*/ 	.short	(.L_252 - .L_251)
.L_251:
        /*0094*/ 	.word	0x00000000


	//----- nvinfo : EIATTR_CBANK_PARAM_SIZE
	.align		4
.L_252:
        /*0098*/ 	.byte	0x03, 0x19
        /*009a*/ 	.short	0x0010


	//----- nvinfo : EIATTR_PARAM_CBANK
	.align		4
        /*009c*/ 	.byte	0x04, 0x0a
        /*009e*/ 	.short	(.L_254 - .L_253)
	.align		4
.L_253:
        /*00a0*/ 	.word	index@(.nv.constant0._Z15fused_ln_kernelPfPKa)
        /*00a4*/ 	.short	0x0380
        /*00a6*/ 	.short	0x0010


	//----- nvinfo : EIATTR_SW_WAR
	.align		4
.L_254:
        /*00a8*/ 	.byte	0x04, 0x36
        /*00aa*/ 	.short	(.L_256 - .L_255)
.L_255:
        /*00ac*/ 	.word	0x00000008
.L_256:


//--------------------- .nv.info._Z21fused_embed_ln_kernelPKhlPKaS2_PfPKli --------------------------
	.section	.nv.info._Z21fused_embed_ln_kernelPKhlPKaS2_PfPKli,"",@"SHT_CUDA_INFO"
	.sectionflags	@""
	.align	4


	//----- nvinfo : EIATTR_CUDA_API_VERSION
	.align		4
        /*0000*/ 	.byte	0x04, 0x37
        /*0002*/ 	.short	(.L_258 - .L_257)
.L_257:
        /*0004*/ 	.word	0x00000082


	//----- nvinfo : EIATTR_KPARAM_INFO
	.align		4
.L_258:
        /*0008*/ 	.byte	0x04, 0x17
        /*000a*/ 	.short	(.L_260 - .L_259)
.L_259:
        /*000c*/ 	.word	0x00000000
        /*0010*/ 	.short	0x0006
        /*0012*/ 	.short	0x0030
        /*0014*/ 	.byte	0x00, 0xf0, 0x11, 0x00


	//----- nvinfo : EIATTR_KPARAM_INFO
	.align		4
.L_260:
        /*0018*/ 	.byte	0x04, 0x17
        /*001a*/ 	.short	(.L_262 - .L_261)
.L_261:
        /*001c*/ 	.word	0x00000000
        /*0020*/ 	.short	0x0005
        /*0022*/ 	.short	0x0028
        /*0024*/ 	.byte	0x00, 0xf5, 0x21, 0x00


	//----- nvinfo : EIATTR_KPARAM_INFO
	.align		4
.L_262:
        /*0028*/ 	.byte	0x04, 0x17
        /*002a*/ 	.short	(.L_264 - .L_263)
.L_263:
        /*002c*/ 	.word	0x00000000
        /*0030*/ 	.short	0x0004
        /*0032*/ 	.short	0x0020
        /*0034*/ 	.byte	0x00, 0xf5, 0x21, 0x00


	//----- nvinfo : EIATTR_KPARAM_INFO
	.align		4
.L_264:
        /*0038*/ 	.byte	0x04, 0x17
        /*003a*/ 	.short	(.L_266 - .L_265)
.L_265:
        /*003c*/ 	.word	0x00000000
        /*0040*/ 	.short	0x0003
        /*0042*/ 	.short	0x0018
        /*0044*/ 	.byte	0x00, 0xf5, 0x21, 0x00


	//----- nvinfo : EIATTR_KPARAM_INFO
	.align		4
.L_266:
        /*0048*/ 	.byte	0x04, 0x17
        /*004a*/ 	.short	(.L_268 - .L_267)
.L_267:
        /*004c*/ 	.word	0x00000000
        /*0050*/ 	.short	0x0002
        /*0052*/ 	.short	0x0010
        /*0054*/ 	.byte	0x00, 0xf5, 0x21, 0x00


	//----- nvinfo : EIATTR_KPARAM_INFO
	.align		4
.L_268:
        /*0058*/ 	.byte	0x04, 0x17
        /*005a*/ 	.short	(.L_270 - .L_269)
.L_269:
        /*005c*/ 	.word	0x00000000
        /*0060*/ 	.short	0x0001
        /*0062*/ 	.short	0x0008
        /*0064*/ 	.byte	0x00, 0xf0, 0x21, 0x00


	//----- nvinfo : EIATTR_KPARAM_INFO
	.align		4
.L_270:
        /*0068*/ 	.byte	0x04, 0x17
        /*006a*/ 	.short	(.L_272 - .L_271)
.L_271:
        /*006c*/ 	.word	0x00000000
        /*0070*/ 	.short	0x0000
        /*0072*/ 	.short	0x0000
        /*0074*/ 	.byte	0x00, 0xf5, 0x21, 0x00


	//----- nvinfo : EIATTR_SPARSE_MMA_MASK
	.align		4
.L_272:
        /*0078*/ 	.byte	0x03, 0x50
        /*007a*/ 	.short	0x0000


	//----- nvinfo : EIATTR_MAXREG_COUNT
	.align		4
        /*007c*/ 	.byte	0x03, 0x1b
        /*007e*/ 	.short	0x00ff


	//----- nvinfo : EIATTR_NUM_BARRIERS
	.align		4
        /*0080*/ 	.byte	0x02, 0x4c
        /*0082*/ 	.byte	0x01
	.zero		1


	//----- nvinfo : EIATTR_MERCURY_ISA_VERSION
	.align		4
        /*0084*/ 	.byte	0x03, 0x5f
        /*0086*/ 	.short	0x0101


	//----- nvinfo : EIATTR_UNUSED_LOAD_BYTE_OFFSET
	.align		4
        /*0088*/ 	.byte	0x04, 0x44
        /*008a*/ 	.short	(.L_274 - .L_273)


	//   ....[0]....
.L_273:
        /*008c*/ 	.word	0x000004f0
        /*0090*/ 	.word	0x0000fff0


	//----- nvinfo : EIATTR_COOP_GROUP_MASK_REGIDS
	.align		4
.L_274:
        /*0094*/ 	.byte	0x04, 0x29
        /*0096*/ 	.short	(.L_276 - .L_275)


	//   ....[0]....
.L_275:
        /*0098*/ 	.word	0xffffffff


	//   ....[1]....
        /*009c*/ 	.word	0xffffffff


	//   ....[2]....
        /*00a0*/ 	.word	0xffffffff


	//   ....[3]....
        /*00a4*/ 	.word	0xffffffff


	//   ....[4]....
        /*00a8*/ 	.word	0xffffffff


	//----- nvinfo : EIATTR_COOP_GROUP_INSTR_OFFSETS
	.align		4
.L_276:
        /*00ac*/ 	.byte	0x04, 0x28
        /*00ae*/ 	.short	(.L_278 - .L_277)


	//   ....[0]....
.L_277:
        /*00b0*/ 	.word	0x00000430


	//   ....[1]....
        /*00b4*/ 	.word	0x00000450


	//   ....[2]....
        /*00b8*/ 	.word	0x00000470


	//   ....[3]....
        /*00bc*/ 	.word	0x00000490


	//   ....[4]....
        /*00c0*/ 	.word	0x000004b0


	//----- nvinfo : EIATTR_VRC_CTA_INIT_COUNT
	.align		4
.L_278:
        /*00c4*/ 	.byte	0x02, 0x4a
	.zero		1
	.zero		1


	//----- nvinfo : EIATTR_EXIT_INSTR_OFFSETS
	.align		4
        /*00c8*/ 	.byte	0x04, 0x1c
        /*00ca*/ 	.short	(.L_280 - .L_279)


	//   ....[0]....
.L_279:
        /*00cc*/ 	.word	0x00000790


	//----- nvinfo : EIATTR_MAX_THREADS
	.align		4
.L_280:
        /*00d0*/ 	.byte	0x04, 0x05
        /*00d2*/ 	.short	(.L_282 - .L_281)
.L_281:
        /*00d4*/ 	.word	0x00000100
        /*00d8*/ 	.word	0x00000001
        /*00dc*/ 	.word	0x00000001


	//----- nvinfo : EIATTR_CRS_STACK_SIZE
	.align		4
.L_282:
        /*00e0*/ 	.byte	0x04, 0x1e
        /*00e2*/ 	.short	(.L_284 - .L_283)
.L_283:
        /*00e4*/ 	.word	0x00000000


	//----- nvinfo : EIATTR_CBANK_PARAM_SIZE
	.align		4
.L_284:
        /*00e8*/ 	.byte	0x03, 0x19
        /*00ea*/ 	.short	0x0034


	//----- nvinfo : EIATTR_PARAM_CBANK
	.align		4
        /*00ec*/ 	.byte	0x04, 0x0a
        /*00ee*/ 	.short	(.L_286 - .L_285)
	.align		4
.L_285:
        /*00f0*/ 	.word	index@(.nv.constant0._Z21fused_embed_ln_kernelPKhlPKaS2_PfPKli)
        /*00f4*/ 	.short	0x0380
        /*00f6*/ 	.short	0x0034


	//----- nvinfo : EIATTR_SW_WAR
	.align		4
.L_286:
        /*00f8*/ 	.byte	0x04, 0x36
        /*00fa*/ 	.short	(.L_288 - .L_287)
.L_287:
        /*00fc*/ 	.word	0x00000008
.L_288:


//--------------------- .nv.callgraph             --------------------------
	.section	.nv.callgraph,"",@"SHT_CUDA_CALLGRAPH"
	.align	4
	.sectionentsize	8
	.align		4
        /*0000*/ 	.word	0x00000000
	.align		4
        /*0004*/ 	.word	0xffffffff
	.align		4
        /*0008*/ 	.word	0x00000000
	.align		4
        /*000c*/ 	.word	0xfffffffe
	.align		4
        /*0010*/ 	.word	0x00000000
	.align		4
        /*0014*/ 	.word	0xfffffffd
	.align		4
        /*0018*/ 	.word	0x00000000
	.align		4
        /*001c*/ 	.word	0xfffffffc


//--------------------- .nv.constant3             --------------------------
	.section	.nv.constant3,"a",@progbits
	.align	4
.nv.constant3:
	.type		d_EXP2_TABLE,@object
	.size		d_EXP2_TABLE,(.L_0 - d_EXP2_TABLE)
d_EXP2_TABLE:
	.zero		1024
.L_0:


//--------------------- .text._Z20int8_to_float_kernelPKaPfi --------------------------
	.section	.text._Z20int8_to_float_kernelPKaPfi,"ax",@progbits
	.align	128
        .global         _Z20int8_to_float_kernelPKaPfi
        .type           _Z20int8_to_float_kernelPKaPfi,@function
        .size           _Z20int8_to_float_kernelPKaPfi,(.L_x_75 - _Z20int8_to_float_kernelPKaPfi)
        .other          _Z20int8_to_float_kernelPKaPfi,@"STO_CUDA_ENTRY STV_DEFAULT"
_Z20int8_to_float_kernelPKaPfi:
.text._Z20int8_to_float_kernelPKaPfi:
[----:B------:R-:W-:Y:S01]  /*0000*/  LDC R1, c[0x0][0x37c] ;  /* 0x0000df00ff017b82 */ /* 0x000fe20000000800 */
[----:B------:R-:W0:Y:S07]  /*0010*/  S2R R0, SR_TID.X ;  /* 0x0000000000007919 */ /* 0x000e2e0000002100 */
[----:B------:R-:W0:Y:S01]  /*0020*/  S2UR UR4, SR_CTAID.X ;  /* 0x00000000000479c3 */ /* 0x000e220000002500 */
[----:B------:R-:W1:Y:S07]  /*0030*/  LDCU UR5, c[0x0][0x390] ;  /* 0x00007200ff0577ac */ /* 0x000e6e0008000800 */
[----:B------:R-:W0:Y:S02]  /*0040*/  LDC R7, c[0x0][0x360] ;  /* 0x0000d800ff077b82 */ /* 0x000e240000000800 */
[----:B0-----:R-:W-:-:S05]  /*0050*/  IMAD R7, R7, UR4, R0 ;  /* 0x0000000407077c24 */ /* 0x001fca000f8e0200 */
[----:B-1----:R-:W-:-:S13]  /*0060*/  ISETP.GE.AND P0, PT, R7, UR5, PT ;  /* 0x0000000507007c0c */ /* 0x002fda000bf06270 */
[----:B------:R-:W-:Y:S05]  /*0070*/  @P0 EXIT ;  /* 0x000000000000094d */ /* 0x000fea0003800000 */
[----:B------:R-:W0:Y:S01]  /*0080*/  LDCU.64 UR6, c[0x0][0x380] ;  /* 0x00007000ff0677ac */ /* 0x000e220008000a00 */
[----:B------:R-:W1:Y:S01]  /*0090*/  LDC.64 R2, c[0x0][0x388] ;  /* 0x0000e200ff027b82 */ /* 0x000e620000000a00 */
[----:B------:R-:W2:Y:S01]  /*00a0*/  LDCU.64 UR4, c[0x0][0x358] ;  /* 0x00006b00ff0477ac */ /* 0x000ea20008000a00 */
[----:B0-----:R-:W-:-:S04]  /*00b0*/  IADD3 R4, P0, PT, R7, UR6, RZ ;  /* 0x0000000607047c10 */ /* 0x001fc8000ff1e0ff */
[----:B------:R-:W-:-:S05]  /*00c0*/  LEA.HI.X.SX32 R5, R7, UR7, 0x1, P0 ;  /* 0x0000000707057c11 */ /* 0x000fca00080f0eff */
[----:B--2---:R-:W2:Y:S01]  /*00d0*/  LDG.E.S8 R4, desc[UR4][R4.64] ;  /* 0x0000000404047981 */ /* 0x004ea2000c1e1300 */
[----:B-1----:R-:W-:Y:S01]  /*00e0*/  IMAD.WIDE R2, R7, 0x4, R2 ;  /* 0x0000000407027825 */ /* 0x002fe200078e0202 */
[----:B--2---:R-:W0:Y:S04]  /*00f0*/  I2F.S16 R9, R4 ;  /* 0x0000000400097306 */ /* 0x004e280000101400 */
[----:B0-----:R-:W-:Y:S01]  /*0100*/  STG.E desc[UR4][R2.64], R9 ;  /* 0x0000000902007986 */ /* 0x001fe2000c101904 */
[----:B------:R-:W-:Y:S05]  /*0110*/  EXIT ;  /* 0x000000000000794d */ /* 0x000fea0003800000 */
.L_x_0:
[----:B------:R-:W-:-:S00]  /*0120*/  BRA `(.L_x_0) ;  /* 0xfffffffc00fc7947 */ /* 0x000fc0000383ffff */
[----:B------:R-:W-:-:S00]  /*0130*/  NOP ;  /* 0x0000000000007918 */ /* 0x000fc00000000000 */
        /* <DEDUP_REMOVED lines=12> */
.L_x_75:


//--------------------- .text._Z21update_weights_kernelPaiijPKii --------------------------
	.section	.text._Z21update_weights_kernelPaiijPKii,"ax",@progbits
	.align	128
        .global         _Z21update_weights_kernelPaiijPKii
        .type           _Z21update_weights_kernelPaiijPKii,@function
        .size           _Z21update_weights_kernelPaiijPKii,(.L_x_76 - _Z21update_weights_kernelPaiijPKii)
        .other          _Z21update_weights_kernelPaiijPKii,@"STO_CUDA_ENTRY STV_DEFAULT"
_Z21update_weights_kernelPaiijPKii:
.text._Z21update_weights_kernelPaiijPKii:
[----:B------:R-:W-:Y:S01]  /*0000*/  LDC R1, c[0x0][0x37c] ;  /* 0x0000df00ff017b82 */ /* 0x000fe20000000800 */
[----:B------:R-:W0:Y:S07]  /*0010*/  S2R R3, SR_TID.X ;  /* 0x0000000000037919 */ /* 0x000e2e0000002100 */
[----:B------:R-:W0:Y:S08]  /*0020*/  S2UR UR4, SR_CTAID.X ;  /* 0x00000000000479c3 */ /* 0x000e300000002500 */
[----:B------:R-:W0:Y:S08]  /*0030*/  LDC R0, c[0x0][0x360] ;  /* 0x0000d800ff007b82 */ /* 0x000e300000000800 */
[----:B------:R-:W1:Y:S01]  /*0040*/  LDC.64 R4, c[0x0][0x388] ;  /* 0x0000e200ff047b82 */ /* 0x000e620000000a00 */
[----:B0-----:R-:W-:-:S02]  /*0050*/  IMAD R0, R0, UR4, R3 ;  /* 0x0000000400007c24 */ /* 0x001fc4000f8e0203 */
[----:B-1----:R-:W-:-:S05]  /*0060*/  IMAD R3, R5, R4, RZ ;  /* 0x0000000405037224 */ /* 0x002fca00078e02ff */
[----:B------:R-:W-:-:S13]  /*0070*/  ISETP.GE.AND P0, PT, R0, R3, PT ;  /* 0x000000030000720c */ /* 0x000fda0003f06270 */
[----:B------:R-:W-:Y:S05]  /*0080*/  @P0 EXIT ;  /* 0x000000000000094d */ /* 0x000fea0003800000 */
[----:B------:R-:W-:Y:S01]  /*0090*/  IABS R7, R5 ;  /* 0x0000000500077213 */ /* 0x000fe20000000000 */
[----:B------:R-:W0:Y:S03]  /*00a0*/  LDCU UR4, c[0x0][0x3a0] ;  /* 0x00007400ff0477ac */ /* 0x000e260008000800 */
[----:B------:R-:W1:Y:S01]  /*00b0*/  I2F.RP R6, R7 ;  /* 0x0000000700067306 */ /* 0x000e620000209400 */
[----:B------:R-:W2:Y:S07]  /*00c0*/  LDCU.64 UR10, c[0x0][0x358] ;  /* 0x00006b00ff0a77ac */ /* 0x000eae0008000a00 */
[----:B-1----:R-:W1:Y:S01]  /*00d0*/  MUFU.RCP R6, R6 ;  /* 0x0000000600067308 */ /* 0x002e620000001000 */
[----:B0-----:R-:W-:Y:S01]  /*00e0*/  UISETP.GE.AND UP0, UPT, UR4, 0x1, UPT ;  /* 0x000000010400788c */ /* 0x001fe2000bf06270 */
[----:B-1----:R-:W-:-:S06]  /*00f0*/  VIADD R2, R6, 0xffffffe ;  /* 0x0ffffffe06027836 */ /* 0x002fcc0000000000 */
[----:B------:R0:W1:Y:S02]  /*0100*/  F2I.FTZ.U32.TRUNC.NTZ R3, R2 ;  /* 0x0000000200037305 */ /* 0x000064000021f000 */
[----:B0-----:R-:W-:Y:S02]  /*0110*/  IMAD.MOV.U32 R2, RZ, RZ, RZ ;  /* 0x000000ffff027224 */ /* 0x001fe400078e00ff */
[----:B-1----:R-:W-:-:S04]  /*0120*/  IMAD.MOV R8, RZ, RZ, -R3 ;  /* 0x000000ffff087224 */ /* 0x002fc800078e0a03 */
[----:B------:R-:W-:Y:S01]  /*0130*/  IMAD R9, R8, R7, RZ ;  /* 0x0000000708097224 */ /* 0x000fe200078e02ff */
[----:B------:R-:W-:-:S03]  /*0140*/  IABS R8, R0 ;  /* 0x0000000000087213 */ /* 0x000fc60000000000 */
[----:B------:R-:W-:Y:S01]  /*0150*/  IMAD.HI.U32 R3, R3, R9, R2 ;  /* 0x0000000903037227 */ /* 0x000fe200078e0002 */
[----:B------:R-:W-:-:S04]  /*0160*/  LOP3.LUT R2, R0, R5, RZ, 0x3c, !PT ;  /* 0x0000000500027212 */ /* 0x000fc800078e3cff */
[----:B------:R-:W-:Y:S01]  /*0170*/  ISETP.GE.AND P2, PT, R2, RZ, PT ;  /* 0x000000ff0200720c */ /* 0x000fe20003f46270 */
[----:B------:R-:W-:-:S04]  /*0180*/  IMAD.HI.U32 R3, R3, R8, RZ ;  /* 0x0000000803037227 */ /* 0x000fc800078e00ff */
[----:B------:R-:W-:Y:S02]  /*0190*/  IMAD.MOV R6, RZ, RZ, -R3 ;  /* 0x000000ffff067224 */ /* 0x000fe400078e0a03 */
[----:B------:R-:W-:Y:S02]  /*01a0*/  IMAD.MOV.U32 R2, RZ, RZ, RZ ;  /* 0x000000ffff027224 */ /* 0x000fe400078e00ff */
[----:B------:R-:W-:-:S05]  /*01b0*/  IMAD R6, R7, R6, R8 ;  /* 0x0000000607067224 */ /* 0x000fca00078e0208 */
[----:B------:R-:W-:-:S13]  /*01c0*/  ISETP.GT.U32.AND P1, PT, R7, R6, PT ;  /* 0x000000060700720c */ /* 0x000fda0003f24070 */
[----:B------:R-:W-:Y:S02]  /*01d0*/  @!P1 IMAD.IADD R6, R6, 0x1, -R7 ;  /* 0x0000000106069824 */ /* 0x000fe400078e0a07 */
[----:B------:R-:W-:-:S03]  /*01e0*/  @!P1 VIADD R3, R3, 0x1 ;  /* 0x0000000103039836 */ /* 0x000fc60000000000 */
[----:B------:R-:W-:-:S13]  /*01f0*/  ISETP.GE.U32.AND P0, PT, R6, R7, PT ;  /* 0x000000070600720c */ /* 0x000fda0003f06070 */
[----:B------:R-:W-:-:S04]  /*0200*/  @P0 VIADD R3, R3, 0x1 ;  /* 0x0000000103030836 */ /* 0x000fc80000000000 */
[----:B------:R-:W-:Y:S01]  /*0210*/  @!P2 IMAD.MOV R3, RZ, RZ, -R3 ;  /* 0x000000ffff03a224 */ /* 0x000fe200078e0a03 */
[----:B--2---:R-:W-:Y:S06]  /*0220*/  BRA.U !UP0, `(.L_x_1) ;  /* 0x00000011086c7547 */ /* 0x004fec000b800000 */
[----:B------:R-:W-:Y:S01]  /*0230*/  ISETP.GE.AND P1, PT, R0, RZ, PT ;  /* 0x000000ff0000720c */ /* 0x000fe20003f26270 */
[----:B------:R-:W-:Y:S01]  /*0240*/  UISETP.GE.U32.AND UP0, UPT, UR4, 0x4, UPT ;  /* 0x000000040400788c */ /* 0x000fe2000bf06070 */
[----:B------:R-:W-:Y:S01]  /*0250*/  ISETP.GT.U32.AND P0, PT, R7, R6, PT ;  /* 0x000000060700720c */ /* 0x000fe20003f04070 */
[----:B------:R-:W-:Y:S01]  /*0260*/  IMAD.IADD R7, R6, 0x1, -R7 ;  /* 0x0000000106077824 */ /* 0x000fe200078e0a07 */
[----:B------:R-:W-:Y:S01]  /*0270*/  LOP3.LUT R2, RZ, R5, RZ, 0x33, !PT ;  /* 0x00000005ff027212 */ /* 0x000fe200078e33ff */
[----:B------:R-:W-:-:S03]  /*0280*/  ULOP3.LUT UR8, UR4, 0x3, URZ, 0xc0, !UPT ;  /* 0x0000000304087892 */ /* 0x000fc6000f8ec0ff */
[----:B------:R-:W-:Y:S02]  /*0290*/  SEL R7, R7, R6, !P0 ;  /* 0x0000000607077207 */ /* 0x000fe40004000000 */
[----:B------:R-:W-:-:S03]  /*02a0*/  ISETP.NE.AND P0, PT, R5, RZ, PT ;  /* 0x000000ff0500720c */ /* 0x000fc60003f05270 */
[----:B------:R-:W-:Y:S01]  /*02b0*/  @!P1 IMAD.MOV R7, RZ, RZ, -R7 ;  /* 0x000000ffff079224 */ /* 0x000fe200078e0a07 */
[----:B------:R-:W-:-:S04]  /*02c0*/  SEL R3, R2, R3, !P0 ;  /* 0x0000000302037207 */ /* 0x000fc80004000000 */
[----:B------:R-:W-:Y:S01]  /*02d0*/  SEL R7, R2, R7, !P0 ;  /* 0x0000000702077207 */ /* 0x000fe20004000000 */
[----:B------:R-:W-:-:S04]  /*02e0*/  IMAD.MOV.U32 R2, RZ, RZ, RZ ;  /* 0x000000ffff027224 */ /* 0x000fc800078e00ff */
[----:B------:R-:W-:Y:S02]  /*02f0*/  IMAD.IADD R6, R7, 0x1, R4 ;  /* 0x0000000107067824 */ /* 0x000fe400078e0204 */
[----:B------:R-:W-:Y:S01]  /*0300*/  IMAD.MOV.U32 R7, RZ, RZ, RZ ;  /* 0x000000ffff077224 */ /* 0x000fe200078e00ff */
[----:B------:R-:W-:Y:S06]  /*0310*/  BRA.U !UP0, `(.L_x_2) ;  /* 0x0000000908587547 */ /* 0x000fec000b800000 */
[----:B------:R-:W0:Y:S01]  /*0320*/  LDC R10, c[0x0][0x390] ;  /* 0x0000e400ff0a7b82 */ /* 0x000e220000000800 */
[----:B------:R-:W1:Y:S01]  /*0330*/  LDCU.64 UR6, c[0x0][0x398] ;  /* 0x00007300ff0677ac */ /* 0x000e620008000a00 */
[----:B------:R-:W-:Y:S01]  /*0340*/  IMAD.MOV.U32 R2, RZ, RZ, RZ ;  /* 0x000000ffff027224 */ /* 0x000fe200078e00ff */
[----:B------:R-:W-:-:S06]  /*0350*/  ULOP3.LUT UR4, UR4, 0x7ffffffc, URZ, 0xc0, !UPT ;  /* 0x7ffffffc04047892 */ /* 0x000fcc000f8ec0ff */
[----:B------:R-:W-:Y:S01]  /*0360*/  IMAD.U32 R7, RZ, RZ, UR4 ;  /* 0x00000004ff077e24 */ /* 0x000fe2000f8e00ff */
[----:B-1----:R-:W-:-:S04]  /*0370*/  UIADD3 UR5, UP0, UPT, UR6, 0x8, URZ ;  /* 0x0000000806057890 */ /* 0x002fc8000ff1e0ff */
[----:B------:R-:W-:Y:S01]  /*0380*/  UIADD3.X UR6, UPT, UPT, URZ, UR7, URZ, UP0, !UPT ;  /* 0x00000007ff067290 */ /* 0x000fe200087fe4ff */
[----:B0-----:R-:W-:Y:S01]  /*0390*/  VIADD R10, R10, 0x1 ;  /* 0x000000010a0a7836 */ /* 0x001fe20000000000 */
[----:B------:R-:W-:Y:S01]  /*03a0*/  UIADD3 UR7, UPT, UPT, -UR4, URZ, URZ ;  /* 0x000000ff04077290 */ /* 0x000fe2000fffe1ff */
[----:B------:R-:W-:Y:S02]  /*03b0*/  IMAD.U32 R4, RZ, RZ, UR5 ;  /* 0x00000005ff047e24 */ /* 0x000fe4000f8e00ff */
[--C-:B------:R-:W-:Y:S02]  /*03c0*/  IMAD R8, R6, -0x61c88647, R10.reuse ;  /* 0x9e3779b906087824 */ /* 0x100fe400078e020a */
[----:B------:R-:W-:Y:S02]  /*03d0*/  IMAD R10, R3, -0x61c88647, R10 ;  /* 0x9e3779b9030a7824 */ /* 0x000fe400078e020a */
[----:B------:R-:W-:-:S07]  /*03e0*/  IMAD.U32 R5, RZ, RZ, UR6 ;  /* 0x00000006ff057e24 */ /* 0x000fce000f8e00ff */
.L_x_7:
[----:B------:R-:W2:Y:S04]  /*03f0*/  LDG.E.CONSTANT R15, desc[UR10][R4.64+-0x8] ;  /* 0xfffff80a040f7981 */ /* 0x000ea8000c1e9900 */
[----:B------:R-:W3:Y:S04]  /*0400*/  LDG.E.CONSTANT R11, desc[UR10][R4.64+-0x4] ;  /* 0xfffffc0a040b7981 */ /* 0x000ee8000c1e9900 */
[----:B------:R-:W4:Y:S04]  /*0410*/  LDG.E.CONSTANT R13, desc[UR10][R4.64] ;  /* 0x0000000a040d7981 */ /* 0x000f28000c1e9900 */
[----:B------:R-:W5:Y:S01]  /*0420*/  LDG.E.CONSTANT R9, desc[UR10][R4.64+0x4] ;  /* 0x0000040a04097981 */ /* 0x000f62000c1e9900 */
[----:B------:R-:W-:-:S04]  /*0430*/  UIADD3 UR7, UPT, UPT, UR7, 0x4, URZ ;  /* 0x0000000407077890 */ /* 0x000fc8000fffe0ff */
[----:B------:R-:W-:Y:S01]  /*0440*/  UISETP.NE.AND UP0, UPT, UR7, URZ, UPT ;  /* 0x000000ff0700728c */ /* 0x000fe2000bf05270 */
[----:B--2---:R-:W-:Y:S02]  /*0450*/  ISETP.NE.AND P3, PT, R15, RZ, PT ;  /* 0x000000ff0f00720c */ /* 0x004fe40003f65270 */
[----:B---3--:R-:W-:Y:S02]  /*0460*/  ISETP.NE.AND P0, PT, R11, RZ, PT ;  /* 0x000000ff0b00720c */ /* 0x008fe40003f05270 */
[----:B----4-:R-:W-:Y:S02]  /*0470*/  ISETP.NE.AND P1, PT, R13, RZ, PT ;  /* 0x000000ff0d00720c */ /* 0x010fe40003f25270 */
[----:B-----5:R-:W-:-:S07]  /*0480*/  ISETP.NE.AND P2, PT, R9, RZ, PT ;  /* 0x000000ff0900720c */ /* 0x020fce0003f45270 */
[----:B------:R-:W-:Y:S06]  /*0490*/  @!P3 BRA `(.L_x_3) ;  /* 0x000000000078b947 */ /* 0x000fec0003800000 */
[----:B------:R-:W-:Y:S02]  /*04a0*/  VIADD R12, R10, 0xffffffff ;  /* 0xffffffff0a0c7836 */ /* 0x000fe40000000000 */
[----:B------:R-:W-:-:S03]  /*04b0*/  VIADD R14, R8, 0xffffffff ;  /* 0xffffffff080e7836 */ /* 0x000fc60000000000 */
[----:B------:R-:W-:Y:S02]  /*04c0*/  SHF.R.U32.HI R17, RZ, 0x10, R12 ;  /* 0x00000010ff117819 */ /* 0x000fe4000001160c */
[----:B------:R-:W-:Y:S02]  /*04d0*/  SHF.R.U32.HI R19, RZ, 0x10, R14 ;  /* 0x00000010ff137819 */ /* 0x000fe4000001160e */
[----:B------:R-:W-:Y:S02]  /*04e0*/  LOP3.LUT R17, R17, R12, RZ, 0x3c, !PT ;  /* 0x0000000c11117212 */ /* 0x000fe400078e3cff */
[----:B------:R-:W-:-:S03]  /*04f0*/  LOP3.LUT R19, R19, R14, RZ, 0x3c, !PT ;  /* 0x0000000e13137212 */ /* 0x000fc600078e3cff */
[----:B------:R-:W-:Y:S02]  /*0500*/  IMAD R17, R17, -0x7a143595, RZ ;  /* 0x85ebca6b11117824 */ /* 0x000fe400078e02ff */
[----:B------:R-:W-:-:S03]  /*0510*/  IMAD R19, R19, -0x7a143595, RZ ;  /* 0x85ebca6b13137824 */ /* 0x000fc600078e02ff */
        /* <DEDUP_REMOVED lines=9> */
[----:B------:R-:W-:Y:S02]  /*05b0*/  LOP3.LUT R19, R19, R14, RZ, 0x3c, !PT ;  /* 0x0000000e13137212 */ /* 0x000fe400078e3cff */
[----:B------:R-:W-:Y:S02]  /*05c0*/  LOP3.LUT R12, R17, 0x1, RZ, 0xc0, !PT ;  /* 0x00000001110c7812 */ /* 0x000fe400078ec0ff */
[----:B------:R-:W-:-:S02]  /*05d0*/  LOP3.LUT R14, R19, 0x1, RZ, 0xc0, !PT ;  /* 0x00000001130e7812 */ /* 0x000fc400078ec0ff */
[----:B------:R-:W-:Y:S02]  /*05e0*/  ISETP.NE.U32.AND P3, PT, R12, 0x1, PT ;  /* 0x000000010c00780c */ /* 0x000fe40003f65070 */
[----:B------:R-:W-:Y:S02]  /*05f0*/  ISETP.NE.U32.AND P4, PT, R14, 0x1, PT ;  /* 0x000000010e00780c */ /* 0x000fe40003f85070 */
[----:B------:R-:W-:Y:S02]  /*0600*/  SHF.R.U32.HI R17, RZ, 0x1, R17 ;  /* 0x00000001ff117819 */ /* 0x000fe40000011611 */
[----:B------:R-:W-:Y:S02]  /*0610*/  SHF.R.U32.HI R19, RZ, 0x1, R19 ;  /* 0x00000001ff137819 */ /* 0x000fe40000011613 */
[----:B------:R-:W-:Y:S02]  /*0620*/  LOP3.LUT R17, R17, 0x1f, RZ, 0xc0, !PT ;  /* 0x0000001f11117812 */ /* 0x000fe400078ec0ff */
[----:B------:R-:W-:-:S03]  /*0630*/  LOP3.LUT R12, R19, 0x1f, RZ, 0xc0, !PT ;  /* 0x0000001f130c7812 */ /* 0x000fc600078ec0ff */
[----:B------:R-:W-:Y:S02]  /*0640*/  @P3 IMAD.MOV R17, RZ, RZ, -R17 ;  /* 0x000000ffff113224 */ /* 0x000fe400078e0a11 */
[----:B------:R-:W-:-:S04]  /*0650*/  @P4 IMAD.MOV R12, RZ, RZ, -R12 ;  /* 0x000000ffff0c4224 */ /* 0x000fc800078e0a0c */
[----:B------:R-:W-:-:S04]  /*0660*/  IMAD R12, R17, R12, RZ ;  /* 0x0000000c110c7224 */ /* 0x000fc800078e02ff */
[----:B------:R-:W-:-:S07]  /*0670*/  IMAD R2, R15, R12, R2 ;  /* 0x0000000c0f027224 */ /* 0x000fce00078e0202 */
.L_x_3:
[----:B------:R-:W-:Y:S05]  /*0680*/  @!P0 BRA `(.L_x_4) ;  /* 0x0000000000708947 */ /* 0x000fea0003800000 */
        /* <DEDUP_REMOVED lines=28> */
.L_x_4:
[----:B------:R-:W-:Y:S05]  /*0850*/  @!P1 BRA `(.L_x_5) ;  /* 0x0000000000789947 */ /* 0x000fea0003800000 */
        /* <DEDUP_REMOVED lines=30> */
.L_x_5:
        /* <DEDUP_REMOVED lines=31> */
.L_x_6:
[----:B------:R-:W-:Y:S01]  /*0c30*/  IADD3 R4, P0, PT, R4, 0x10, RZ ;  /* 0x0000001004047810 */ /* 0x000fe20007f1e0ff */
[----:B------:R-:W-:Y:S02]  /*0c40*/  VIADD R8, R8, 0x4 ;  /* 0x0000000408087836 */ /* 0x000fe40000000000 */
[----:B------:R-:W-:Y:S02]  /*0c50*/  VIADD R10, R10, 0x4 ;  /* 0x000000040a0a7836 */ /* 0x000fe40000000000 */
[----:B------:R-:W-:Y:S01]  /*0c60*/  IMAD.X R5, RZ, RZ, R5, P0 ;  /* 0x000000ffff057224 */ /* 0x000fe200000e0605 */
[----:B------:R-:W-:Y:S07]  /*0c70*/  BRA.U UP0, `(.L_x_7) ;  /* 0xfffffff500dc7547 */ /* 0x000fee000b83ffff */
.L_x_2:
[----:B------:R-:W-:-:S09]  /*0c80*/  UISETP.NE.AND UP0, UPT, UR8, URZ, UPT ;  /* 0x000000ff0800728c */ /* 0x000fd2000bf05270 */
[----:B------:R-:W-:Y:S05]  /*0c90*/  BRA.U !UP0, `(.L_x_1) ;  /* 0x0000000508d07547 */ /* 0x000fea000b800000 */
[----:B------:R-:W-:-:S09]  /*0ca0*/  UISETP.NE.AND UP0, UPT, UR8, 0x1, UPT ;  /* 0x000000010800788c */ /* 0x000fd2000bf05270 */
[----:B------:R-:W-:Y:S05]  /*0cb0*/  BRA.U !UP0, `(.L_x_8) ;  /* 0x0000000508247547 */ /* 0x000fea000b800000 */
[----:B------:R-:W0:Y:S02]  /*0cc0*/  LDC.64 R4, c[0x0][0x398] ;  /* 0x0000e600ff047b82 */ /* 0x000e240000000a00 */
[----:B0-----:R-:W-:-:S05]  /*0cd0*/  IMAD.WIDE.U32 R10, R7, 0x4, R4 ;  /* 0x00000004070a7825 */ /* 0x001fca00078e0004 */
[----:B------:R-:W2:Y:S04]  /*0ce0*/  LDG.E.CONSTANT R5, desc[UR10][R10.64] ;  /* 0x0000000a0a057981 */ /* 0x000ea8000c1e9900 */
[----:B------:R-:W3:Y:S01]  /*0cf0*/  LDG.E.CONSTANT R9, desc[UR10][R10.64+0x4] ;  /* 0x0000040a0a097981 */ /* 0x000ee2000c1e9900 */
[----:B--2---:R-:W-:Y:S02]  /*0d00*/  ISETP.NE.AND P0, PT, R5, RZ, PT ;  /* 0x000000ff0500720c */ /* 0x004fe40003f05270 */
[----:B---3--:R-:W-:-:S11]  /*0d10*/  ISETP.NE.AND P2, PT, R9, RZ, PT ;  /* 0x000000ff0900720c */ /* 0x008fd60003f45270 */
[----:B------:R-:W-:Y:S05]  /*0d20*/  @!P0 BRA `(.L_x_9) ;  /* 0x0000000000808947 */ /* 0x000fea0003800000 */
[----:B------:R-:W0:Y:S02]  /*0d30*/  LDCU UR4, c[0x0][0x390] ;  /* 0x00007200ff0477ac */ /* 0x000e240008000800 */
[----:B0-----:R-:W-:-:S04]  /*0d40*/  VIADD R4, R7, UR4 ;  /* 0x0000000407047c36 */ /* 0x001fc80008000000 */
[--C-:B------:R-:W-:Y:S02]  /*0d50*/  IMAD R8, R3, -0x61c88647, R4.reuse ;  /* 0x9e3779b903087824 */ /* 0x100fe400078e0204 */
[----:B------:R-:W-:-:S03]  /*0d60*/  IMAD R4, R6, -0x61c88647, R4 ;  /* 0x9e3779b906047824 */ /* 0x000fc600078e0204 */
        /* <DEDUP_REMOVED lines=28> */
.L_x_9:
[----:B------:R-:W-:Y:S05]  /*0f30*/  @!P2 BRA `(.L_x_10) ;  /* 0x000000000080a947 */ /* 0x000fea0003800000 */
[----:B------:R-:W0:Y:S02]  /*0f40*/  LDCU UR4, c[0x0][0x390] ;  /* 0x00007200ff0477ac */ /* 0x000e240008000800 */
[----:B0-----:R-:W-:-:S05]  /*0f50*/  IADD3.X R4, PT, PT, R7, UR4, RZ, PT, !PT ;  /* 0x0000000407047c10 */ /* 0x001fca000bffe4ff */
        /* <DEDUP_REMOVED lines=30> */
.L_x_10:
[----:B------:R-:W-:-:S07]  /*1140*/  VIADD R7, R7, 0x2 ;  /* 0x0000000207077836 */ /* 0x000fce0000000000 */
.L_x_8:
[----:B------:R-:W0:Y:S02]  /*1150*/  LDCU UR4, c[0x0][0x3a0] ;  /* 0x00007400ff0477ac */ /* 0x000e240008000800 */
[----:B0-----:R-:W-:-:S04]  /*1160*/  ULOP3.LUT UR4, UR4, 0x1, URZ, 0xc0, !UPT ;  /* 0x0000000104047892 */ /* 0x001fc8000f8ec0ff */
[----:B------:R-:W-:-:S09]  /*1170*/  UISETP.NE.U32.AND UP0, UPT, UR4, 0x1, UPT ;  /* 0x000000010400788c */ /* 0x000fd2000bf05070 */
[----:B------:R-:W-:Y:S05]  /*1180*/  BRA.U UP0, `(.L_x_1) ;  /* 0x0000000100947547 */ /* 0x000fea000b800000 */
[----:B------:R-:W0:Y:S02]  /*1190*/  LDC.64 R4, c[0x0][0x398] ;  /* 0x0000e600ff047b82 */ /* 0x000e240000000a00 */
[----:B0-----:R-:W-:-:S06]  /*11a0*/  IMAD.WIDE.U32 R4, R7, 0x4, R4 ;  /* 0x0000000407047825 */ /* 0x001fcc00078e0004 */
[----:B------:R-:W2:Y:S02]  /*11b0*/  LDG.E.CONSTANT R5, desc[UR10][R4.64] ;  /* 0x0000000a04057981 */ /* 0x000ea4000c1e9900 */
[----:B--2---:R-:W-:-:S13]  /*11c0*/  ISETP.NE.AND P0, PT, R5, RZ, PT ;  /* 0x000000ff0500720c */ /* 0x004fda0003f05270 */
        /* <DEDUP_REMOVED lines=33> */
.L_x_1:
[----:B------:R-:W0:Y:S02]  /*13e0*/  LDCU.64 UR4, c[0x0][0x380] ;  /* 0x00007000ff0477ac */ /* 0x000e240008000a00 */
[----:B0-----:R-:W-:-:S04]  /*13f0*/  IADD3 R4, P0, PT, R0, UR4, RZ ;  /* 0x0000000400047c10 */ /* 0x001fc8000ff1e0ff */
[----:B------:R-:W-:-:S05]  /*1400*/  LEA.HI.X.SX32 R5, R0, UR5, 0x1, P0 ;  /* 0x0000000500057c11 */ /* 0x000fca00080f0eff */
[----:B------:R-:W2:Y:S02]  /*1410*/  LDG.E.U8 R0, desc[UR10][R4.64] ;  /* 0x0000000a04007981 */ /* 0x000ea4000c1e1100 */
[C---:B--2---:R-:W-:Y:S02]  /*1420*/  ISETP.NE.AND P0, PT, R0.reuse, 0x7f, PT ;  /* 0x0000007f0000780c */ /* 0x044fe40003f05270 */
[----:B------:R-:W-:Y:S02]  /*1430*/  PRMT R3, R0, 0x8880, RZ ;  /* 0x0000888000037816 */ /* 0x000fe400000000ff */
[----:B------:R-:W-:Y:S02]  /*1440*/  ISETP.LT.OR P0, PT, R2, 0xa1, !P0 ;  /* 0x000000a10200780c */ /* 0x000fe40004701670 */
[----:B------:R-:W-:-:S11]  /*1450*/  PRMT R3, R3, 0x7710, RZ ;  /* 0x0000771003037816 */ /* 0x000fd600000000ff */
[----:B------:R-:W-:-:S05]  /*1460*/  @!P0 VIADD R7, R3, 0x1 ;  /* 0x0000000103078836 */ /* 0x000fca0000000000 */
[----:B------:R0:W-:Y:S01]  /*1470*/  @!P0 STG.E.U8 desc[UR10][R4.64], R7 ;  /* 0x0000000704008986 */ /* 0x0001e2000c10110a */
[----:B------:R-:W-:Y:S05]  /*1480*/  @!P0 EXIT ;  /* 0x000000000000894d */ /* 0x000fea0003800000 */
[----:B------:R-:W-:-:S04]  /*1490*/  PRMT R0, R0, 0x8880, RZ ;  /* 0x0000888000007816 */ /* 0x000fc800000000ff */
[----:B------:R-:W-:-:S04]  /*14a0*/  ISETP.GE.AND P0, PT, R0, -0x7e, PT ;  /* 0xffffff820000780c */ /* 0x000fc80003f06270 */
[----:B------:R-:W-:-:S13]  /*14b0*/  ISETP.GT.OR P0, PT, R2, -0xa1, !P0 ;  /* 0xffffff5f0200780c */ /* 0x000fda0004704670 */
[----:B------:R-:W-:Y:S05]  /*14c0*/  @P0 EXIT ;  /* 0x000000000000094d */ /* 0x000fea0003800000 */
[----:B------:R-:W-:-:S05]  /*14d0*/  VIADD R3, R3, 0xffffffff ;  /* 0xffffffff03037836 */ /* 0x000fca0000000000 */
[----:B------:R-:W-:Y:S01]  /*14e0*/  STG.E.U8 desc[UR10][R4.64], R3 ;  /* 0x0000000304007986 */ /* 0x000fe2000c10110a */
[----:B------:R-:W-:Y:S05]  /*14f0*/  EXIT ;  /* 0x000000000000794d */ /* 0x000fea0003800000 */
.L_x_11:
        /* <DEDUP_REMOVED lines=16> */
.L_x_76:


//--------------------- .text._Z11loss_kernelPKfPKhlPKliPi --------------------------
	.section	.text._Z11loss_kernelPKfPKhlPKliPi,"ax",@progbits
	.align	128
        .global         _Z11loss_kernelPKfPKhlPKliPi
        .type           _Z11loss_kernelPKfPKhlPKliPi,@function
        .size           _Z11loss_kernelPKfPKhlPKliPi,(.L_x_71 - _Z11loss_kernelPKfPKhlPKliPi)
        .other          _Z11loss_kernelPKfPKhlPKliPi,@"STO_CUDA_ENTRY STV_DEFAULT"
_Z11loss_kernelPKfPKhlPKliPi:
.text._Z11loss_kernelPKfPKhlPKliPi:
[----:B------:R-:W-:Y:S01]  /*0000*/  LDC R1, c[0x0][0x37c] ;  /* 0x0000df00ff017b82 */ /* 0x000fe20000000800 */
[----:B------:R-:W0:Y:S07]  /*0010*/  S2R R0, SR_CTAID.X ;  /* 0x0000000000007919 */ /* 0x000e2e0000002500 */
[----:B------:R-:W0:Y:S01]  /*0020*/  LDC.64 R2, c[0x0][0x398] ;  /* 0x0000e600ff027b82 */ /* 0x000e220000000a00 */
[----:B------:R-:W1:Y:S01]  /*0030*/  LDCU.64 UR6, c[0x0][0x358] ;  /* 0x00006b00ff0677ac */ /* 0x000e620008000a00 */
[----:B------:R-:W2:Y:S06]  /*0040*/  LDCU UR4, c[0x0][0x394] ;  /* 0x00007280ff0477ac */ /* 0x000eac0008000800 */
[----:B------:R-:W3:Y:S01]  /*0050*/  LDC R7, c[0x0][0x3a0] ;  /* 0x0000e800ff077b82 */ /* 0x000ee20000000800 */
[----:B0-----:R-:W-:-:S06]  /*0060*/  IMAD.WIDE.U32 R2, R0, 0x8, R2 ;  /* 0x0000000800027825 */ /* 0x001fcc00078e0002 */
[----:B-1----:R-:W4:Y:S01]  /*0070*/  LDG.E.64.CONSTANT R2, desc[UR6][R2.64] ;  /* 0x0000000602027981 */ /* 0x002f22000c1e9b00 */
[----:B---3--:R-:W-:Y:S01]  /*0080*/  SHF.R.S32.HI R5, RZ, 0x1f, R7 ;  /* 0x0000001fff057819 */ /* 0x008fe20000011407 */
[----:B------:R-:W0:Y:S01]  /*0090*/  S2R R12, SR_TID.X ;  /* 0x00000000000c7919 */ /* 0x000e220000002100 */
[----:B----4-:R-:W-:-:S04]  /*00a0*/  IADD3 R7, P0, P1, R7, 0x1, R2 ;  /* 0x0000000107077810 */ /* 0x010fc8000791e002 */
[----:B------:R-:W-:-:S04]  /*00b0*/  IADD3.X R8, PT, PT, R5, RZ, R3, P0, P1 ;  /* 0x000000ff05087210 */ /* 0x000fc800007e2403 */
[----:B--2---:R-:W-:-:S04]  /*00c0*/  LOP3.LUT R4, R8, UR4, RZ, 0xfc, !PT ;  /* 0x0000000408047c12 */ /* 0x004fc8000f8efcff */
[----:B------:R-:W-:-:S13]  /*00d0*/  ISETP.NE.U32.AND P0, PT, R4, RZ, PT ;  /* 0x000000ff0400720c */ /* 0x000fda0003f05070 */
[----:B0-----:R-:W-:Y:S05]  /*00e0*/  @P0 BRA `(.L_x_12) ;  /* 0x0000000000540947 */ /* 0x001fea0003800000 */
[----:B------:R-:W0:Y:S02]  /*00f0*/  LDCU UR4, c[0x0][0x390] ;  /* 0x00007200ff0477ac */ /* 0x000e240008000800 */
[----:B0-----:R-:W0:Y:S01]  /*0100*/  I2F.U32.RP R4, UR4 ;  /* 0x0000000400047d06 */ /* 0x001e220008209000 */
[----:B------:R-:W-:-:S07]  /*0110*/  ISETP.NE.U32.AND P1, PT, RZ, UR4, PT ;  /* 0x00000004ff007c0c */ /* 0x000fce000bf25070 */
[----:B0-----:R-:W0:Y:S02]  /*0120*/  MUFU.RCP R4, R4 ;  /* 0x0000000400047308 */ /* 0x001e240000001000 */
[----:B0-----:R-:W-:-:S06]  /*0130*/  VIADD R2, R4, 0xffffffe ;  /* 0x0ffffffe04027836 */ /* 0x001fcc0000000000 */
[----:B------:R0:W1:Y:S02]  /*0140*/  F2I.FTZ.U32.TRUNC.NTZ R3, R2 ;  /* 0x0000000200037305 */ /* 0x000064000021f000 */
[----:B0-----:R-:W-:Y:S02]  /*0150*/  IMAD.MOV.U32 R2, RZ, RZ, RZ ;  /* 0x000000ffff027224 */ /* 0x001fe400078e00ff */
[----:B-1----:R-:W-:-:S04]  /*0160*/  IMAD.MOV R5, RZ, RZ, -R3 ;  /* 0x000000ffff057224 */ /* 0x002fc800078e0a03 */
[----:B------:R-:W-:-:S04]  /*0170*/  IMAD R5, R5, UR4, RZ ;  /* 0x0000000405057c24 */ /* 0x000fc8000f8e02ff */
[----:B------:R-:W-:-:S04]  /*0180*/  IMAD.HI.U32 R6, R3, R5, R2 ;  /* 0x0000000503067227 */ /* 0x000fc800078e0002 */
[----:B------:R-:W-:Y:S02]  /*0190*/  HFMA2 R3, -RZ, RZ, 0, 0 ;  /* 0x00000000ff037431 */ /* 0x000fe400000001ff */
[----:B------:R-:W-:-:S05]  /*01a0*/  IMAD.HI.U32 R6, R6, R7, RZ ;  /* 0x0000000706067227 */ /* 0x000fca00078e00ff */
[----:B------:R-:W-:-:S05]  /*01b0*/  IADD3 R6, PT, PT, -R6, RZ, RZ ;  /* 0x000000ff06067210 */ /* 0x000fca0007ffe1ff */
[----:B------:R-:W-:-:S05]  /*01c0*/  IMAD R7, R6, UR4, R7 ;  /* 0x0000000406077c24 */ /* 0x000fca000f8e0207 */
[----:B------:R-:W-:-:S13]  /*01d0*/  ISETP.GE.U32.AND P0, PT, R7, UR4, PT ;  /* 0x0000000407007c0c */ /* 0x000fda000bf06070 */
[----:B------:R-:W-:-:S05]  /*01e0*/  @P0 VIADD R7, R7, -UR4 ;  /* 0x8000000407070c36 */ /* 0x000fca0008000000 */
[----:B------:R-:W-:-:S13]  /*01f0*/  ISETP.GE.U32.AND P0, PT, R7, UR4, PT ;  /* 0x0000000407007c0c */ /* 0x000fda000bf06070 */
[----:B------:R-:W-:Y:S01]  /*0200*/  @P0 VIADD R7, R7, -UR4 ;  /* 0x8000000407070c36 */ /* 0x000fe20008000000 */
[----:B------:R-:W-:-:S05]  /*0210*/  @!P1 LOP3.LUT R7, RZ, UR4, RZ, 0x33, !PT ;  /* 0x00000004ff079c12 */ /* 0x000fca000f8e33ff */
[----:B------:R-:W-:Y:S01]  /*0220*/  IMAD.MOV.U32 R2, RZ, RZ, R7 ;  /* 0x000000ffff027224 */ /* 0x000fe200078e0007 */
[----:B------:R-:W-:Y:S06]  /*0230*/  BRA `(.L_x_13) ;  /* 0x0000000000087947 */ /* 0x000fec0003800000 */
.L_x_12:
[----:B------:R-:W-:-:S07]  /*0240*/  MOV R6, 0x260 ;  /* 0x0000026000067802 */ /* 0x000fce0000000f00 */
[----:B------:R-:W-:Y:S05]  /*0250*/  CALL.REL.NOINC `($__internal_0_$__cuda_sm20_rem_s64) ;  /* 0x0000000c00087944 */ /* 0x000fea0003c00000 */
.L_x_13:
[----:B------:R-:W0:Y:S01]  /*0260*/  LDC R15, c[0x0][0x360] ;  /* 0x0000d800ff0f7b82 */ /* 0x000e220000000800 */
[----:B------:R-:W1:Y:S02]  /*0270*/  LDCU.128 UR8, c[0x0][0x380] ;  /* 0x00007000ff0877ac */ /* 0x000e640008000c00 */
[----:B-1----:R-:W-:-:S04]  /*0280*/  IADD3 R2, P0, PT, R2, UR10, RZ ;  /* 0x0000000a02027c10 */ /* 0x002fc8000ff1e0ff */
[----:B------:R-:W-:Y:S01]  /*0290*/  IADD3.X R3, PT, PT, R3, UR11, RZ, P0, !PT ;  /* 0x0000000b03037c10 */ /* 0x000fe200087fe4ff */
[----:B0-----:R-:W0:Y:S01]  /*02a0*/  I2F.U32.RP R6, R15 ;  /* 0x0000000f00067306 */ /* 0x001e220000209000 */
[----:B------:R-:W-:-:S03]  /*02b0*/  IMAD.IADD R18, R12, 0x1, R15 ;  /* 0x000000010c127824 */ /* 0x000fc600078e020f */
[----:B------:R1:W5:Y:S01]  /*02c0*/  LDG.E.U8.CONSTANT R13, desc[UR6][R2.64] ;  /* 0x00000006020d7981 */ /* 0x000362000c1e9100 */
[----:B------:R-:W-:Y:S01]  /*02d0*/  ISETP.NE.U32.AND P2, PT, R15, RZ, PT ;  /* 0x000000ff0f00720c */ /* 0x000fe20003f45070 */
[----:B------:R-:W-:Y:S01]  /*02e0*/  BSSY.RECONVERGENT B0, `(.L_x_14) ;  /* 0x0000065000007945 */ /* 0x000fe20003800200 */
[C---:B------:R-:W-:Y:S01]  /*02f0*/  ISETP.GE.U32.AND P0, PT, R18.reuse, 0x100, PT ;  /* 0x000001001200780c */ /* 0x040fe20003f06070 */
[----:B------:R-:W-:Y:S01]  /*0300*/  IMAD.MOV.U32 R17, RZ, RZ, R12 ;  /* 0x000000ffff117224 */ /* 0x000fe200078e000c */
[----:B------:R-:W-:Y:S02]  /*0310*/  VIMNMX.U32 R7, PT, PT, R18, 0x100, !PT ;  /* 0x0000010012077848 */ /* 0x000fe40007fe0000 */
[----:B------:R-:W-:Y:S02]  /*0320*/  MOV R14, RZ ;  /* 0x000000ff000e7202 */ /* 0x000fe40000000f00 */
[----:B-1----:R-:W-:Y:S01]  /*0330*/  SEL R2, RZ, 0x1, P0 ;  /* 0x00000001ff027807 */ /* 0x002fe20000000000 */
[----:B0-----:R-:W0:Y:S02]  /*0340*/  MUFU.RCP R6, R6 ;  /* 0x0000000600067308 */ /* 0x001e240000001000 */
[----:B0-----:R-:W-:-:S06]  /*0350*/  VIADD R5, R6, 0xffffffe ;  /* 0x0ffffffe06057836 */ /* 0x001fcc0000000000 */
[----:B------:R-:W0:Y:S02]  /*0360*/  F2I.FTZ.U32.TRUNC.NTZ R5, R5 ;  /* 0x0000000500057305 */ /* 0x000e24000021f000 */
[----:B0-----:R-:W-:-:S04]  /*0370*/  IMAD.MOV R4, RZ, RZ, -R5 ;  /* 0x000000ffff047224 */ /* 0x001fc800078e0a05 */
[----:B------:R-:W-:Y:S01]  /*0380*/  IMAD R3, R4, R15, RZ ;  /* 0x0000000f04037224 */ /* 0x000fe200078e02ff */
[----:B------:R-:W-:-:S05]  /*0390*/  MOV R4, RZ ;  /* 0x000000ff00047202 */ /* 0x000fca0000000f00 */
[----:B------:R-:W-:Y:S01]  /*03a0*/  IMAD.HI.U32 R3, R5, R3, R4 ;  /* 0x0000000305037227 */ /* 0x000fe200078e0004 */
[----:B------:R-:W-:-:S05]  /*03b0*/  IADD3 R4, PT, PT, R7, -R18, -R2 ;  /* 0x8000001207047210 */ /* 0x000fca0007ffe802 */
[----:B------:R-:W-:-:S04]  /*03c0*/  IMAD.HI.U32 R3, R3, R4, RZ ;  /* 0x0000000403037227 */ /* 0x000fc800078e00ff */
[----:B------:R-:W-:-:S04]  /*03d0*/  IMAD.MOV R5, RZ, RZ, -R3 ;  /* 0x000000ffff057224 */ /* 0x000fc800078e0a03 */
[----:B------:R-:W-:-:S05]  /*03e0*/  IMAD R4, R15, R5, R4 ;  /* 0x000000050f047224 */ /* 0x000fca00078e0204 */
[----:B------:R-:W-:-:S13]  /*03f0*/  ISETP.GE.U32.AND P0, PT, R4, R15, PT ;  /* 0x0000000f0400720c */ /* 0x000fda0003f06070 */
[----:B------:R-:W-:Y:S02]  /*0400*/  @P0 IMAD.IADD R4, R4, 0x1, -R15 ;  /* 0x0000000104040824 */ /* 0x000fe400078e0a0f */
[----:B------:R-:W-:-:S03]  /*0410*/  @P0 VIADD R3, R3, 0x1 ;  /* 0x0000000103030836 */ /* 0x000fc60000000000 */
[----:B------:R-:W-:Y:S01]  /*0420*/  ISETP.GE.U32.AND P1, PT, R4, R15, PT ;  /* 0x0000000f0400720c */ /* 0x000fe20003f26070 */
[----:B------:R-:W-:-:S04]  /*0430*/  IMAD.SHL.U32 R4, R0, 0x100, RZ ;  /* 0x0000010000047824 */ /* 0x000fc800078e00ff */
[----:B------:R-:W-:-:S08]  /*0440*/  IMAD.WIDE.U32 R4, R4, 0x4, RZ ;  /* 0x0000000404047825 */ /* 0x000fd000078e00ff */
[----:B------:R-:W-:Y:S02]  /*0450*/  @P1 IADD3 R3, PT, PT, R3, 0x1, RZ ;  /* 0x0000000103031810 */ /* 0x000fe40007ffe0ff */
[----:B------:R-:W-:-:S05]  /*0460*/  @!P2 LOP3.LUT R3, RZ, R15, RZ, 0x33, !PT ;  /* 0x0000000fff03a212 */ /* 0x000fca00078e33ff */
[----:B------:R-:W-:Y:S01]  /*0470*/  IMAD.IADD R3, R2, 0x1, R3 ;  /* 0x0000000102037824 */ /* 0x000fe200078e0203 */
[----:B------:R-:W-:-:S03]  /*0480*/  IADD3 R2, P2, PT, R4, UR8, RZ ;  /* 0x0000000804027c10 */ /* 0x000fc6000ff5e0ff */
[C---:B------:R-:W-:Y:S01]  /*0490*/  VIADD R6, R3.reuse, 0x1 ;  /* 0x0000000103067836 */ /* 0x040fe20000000000 */
[----:B------:R-:W-:Y:S02]  /*04a0*/  ISETP.GE.U32.AND P0, PT, R3, 0x3, PT ;  /* 0x000000030300780c */ /* 0x000fe40003f06070 */
[----:B------:R-:W-:Y:S02]  /*04b0*/  IADD3.X R3, PT, PT, R5, UR9, RZ, P2, !PT ;  /* 0x0000000905037c10 */ /* 0x000fe400097fe4ff */
[----:B------:R-:W-:-:S04]  /*04c0*/  LOP3.LUT R16, R6, 0x3, RZ, 0xc0, !PT ;  /* 0x0000000306107812 */ /* 0x000fc800078ec0ff */
[----:B------:R-:W-:-:S05]  /*04d0*/  ISETP.NE.AND P1, PT, R16, RZ, PT ;  /* 0x000000ff1000720c */ /* 0x000fca0003f25270 */
[----:B------:R-:W-:Y:S08]  /*04e0*/  @!P0 BRA `(.L_x_15) ;  /* 0x0000000400108947 */ /* 0x000ff00003800000 */
[----:B------:R-:W-:Y:S01]  /*04f0*/  LOP3.LUT R6, R6, 0xfffffffc, RZ, 0xc0, !PT ;  /* 0xfffffffc06067812 */ /* 0x000fe200078ec0ff */
[C-C-:B------:R-:W-:Y:S01]  /*0500*/  IMAD R19, R15.reuse, 0x2, R12.reuse ;  /* 0x000000020f137824 */ /* 0x140fe200078e020c */
[----:B------:R-:W-:Y:S01]  /*0510*/  MOV R17, R12 ;  /* 0x0000000c00117202 */ /* 0x000fe20000000f00 */
[----:B------:R-:W-:Y:S02]  /*0520*/  IMAD R20, R15, 0x3, R12 ;  /* 0x000000030f147824 */ /* 0x000fe400078e020c */
[----:B------:R-:W-:Y:S02]  /*0530*/  IMAD.MOV.U32 R14, RZ, RZ, RZ ;  /* 0x000000ffff0e7224 */ /* 0x000fe400078e00ff */
[----:B------:R-:W-:-:S07]  /*0540*/  IMAD.MOV R21, RZ, RZ, -R6 ;  /* 0x000000ffff157224 */ /* 0x000fce00078e0a06 */
.L_x_16:
[----:B------:R-:W-:-:S04]  /*0550*/  IMAD.WIDE.U32 R6, R18, 0x4, R2 ;  /* 0x0000000412067825 */ /* 0x000fc800078e0002 */
[--C-:B------:R-:W-:Y:S02]  /*0560*/  IMAD.WIDE.U32 R22, R17, 0x4, R2.reuse ;  /* 0x0000000411167825 */ /* 0x100fe400078e0002 */
[----:B------:R-:W2:Y:S02]  /*0570*/  LDG.E.CONSTANT R6, desc[UR6][R6.64] ;  /* 0x0000000606067981 */ /* 0x000ea4000c1e9900 */
[--C-:B------:R-:W-:Y:S02]  /*0580*/  IMAD.WIDE.U32 R8, R19, 0x4, R2.reuse ;  /* 0x0000000413087825 */ /* 0x100fe400078e0002 */
[----:B------:R-:W3:Y:S02]  /*0590*/  LDG.E.CONSTANT R22, desc[UR6][R22.64] ;  /* 0x0000000616167981 */ /* 0x000ee4000c1e9900 */
[----:B------:R-:W-:Y:S02]  /*05a0*/  IMAD.WIDE.U32 R10, R20, 0x4, R2 ;  /* 0x00000004140a7825 */ /* 0x000fe400078e0002 */
[----:B------:R-:W4:Y:S04]  /*05b0*/  LDG.E.CONSTANT R8, desc[UR6][R8.64] ;  /* 0x0000000608087981 */ /* 0x000f28000c1e9900 */
[----:B------:R-:W4:Y:S01]  /*05c0*/  LDG.E.CONSTANT R10, desc[UR6][R10.64] ;  /* 0x000000060a0a7981 */ /* 0x000f22000c1e9900 */
[----:B------:R-:W-:-:S05]  /*05d0*/  VIADD R21, R21, 0x4 ;  /* 0x0000000415157836 */ /* 0x000fca0000000000 */
[----:B------:R-:W-:Y:S01]  /*05e0*/  ISETP.NE.AND P0, PT, R21, RZ, PT ;  /* 0x000000ff1500720c */ /* 0x000fe20003f05270 */
[C---:B------:R-:W-:Y:S01]  /*05f0*/  IMAD R19, R15.reuse, 0x4, R19 ;  /* 0x000000040f137824 */ /* 0x040fe200078e0213 */
[C---:B------:R-:W-:Y:S01]  /*0600*/  LEA R20, R15.reuse, R20, 0x2 ;  /* 0x000000140f147211 */ /* 0x040fe200078e10ff */
[----:B------:R-:W-:Y:S02]  /*0610*/  IMAD R18, R15, 0x4, R18 ;  /* 0x000000040f127824 */ /* 0x000fe400078e0212 */
[----:B--2---:R-:W-:Y:S01]  /*0620*/  FMUL R25, R6, 0.00390625 ;  /* 0x3b80000006197820 */ /* 0x004fe20000400000 */
[----:B---3--:R-:W-:-:S03]  /*0630*/  FMUL R24, R22, 0.00390625 ;  /* 0x3b80000016187820 */ /* 0x008fc60000400000 */
[----:B------:R-:W-:Y:S01]  /*0640*/  FMUL R25, R25, 1 ;  /* 0x3f80000019197820 */ /* 0x000fe20000400000 */
[----:B----4-:R-:W-:Y:S01]  /*0650*/  FMUL R26, R8, 0.00390625 ;  /* 0x3b800000081a7820 */ /* 0x010fe20000400000 */
[----:B------:R-:W-:Y:S01]  /*0660*/  FMUL R24, R24, 1 ;  /* 0x3f80000018187820 */ /* 0x000fe20000400000 */
[----:B------:R-:W-:Y:S02]  /*0670*/  FMUL R22, R10, 0.00390625 ;  /* 0x3b8000000a167820 */ /* 0x000fe40000400000 */
[----:B------:R-:W-:Y:S01]  /*0680*/  FMUL R26, R26, 1 ;  /* 0x3f8000001a1a7820 */ /* 0x000fe20000400000 */
[----:B------:R-:W-:Y:S01]  /*0690*/  FMUL R25, R25, 1 ;  /* 0x3f80000019197820 */ /* 0x000fe20000400000 */
[----:B------:R-:W-:Y:S01]  /*06a0*/  FMUL R22, R22, 1 ;  /* 0x3f80000016167820 */ /* 0x000fe20000400000 */
[----:B------:R-:W-:Y:S01]  /*06b0*/  FMUL R24, R24, 1 ;  /* 0x3f80000018187820 */ /* 0x000fe20000400000 */
[----:B------:R-:W-:Y:S01]  /*06c0*/  FMUL R26, R26, 1 ;  /* 0x3f8000001a1a7820 */ /* 0x000fe20000400000 */
[----:B------:R-:W-:Y:S01]  /*06d0*/  FMUL R25, R25, 1 ;  /* 0x3f80000019197820 */ /* 0x000fe20000400000 */
[----:B------:R-:W-:Y:S01]  /*06e0*/  FMUL R22, R22, 1 ;  /* 0x3f80000016167820 */ /* 0x000fe20000400000 */
[----:B------:R-:W-:Y:S01]  /*06f0*/  FMUL R24, R24, 1 ;  /* 0x3f80000018187820 */ /* 0x000fe20000400000 */
[----:B------:R-:W-:-:S02]  /*0700*/  FMUL R26, R26, 1 ;  /* 0x3f8000001a1a7820 */ /* 0x000fc40000400000 */
[----:B------:R-:W-:Y:S01]  /*0710*/  FMUL R22, R22, 1 ;  /* 0x3f80000016167820 */ /* 0x000fe20000400000 */
[----:B------:R-:W-:Y:S02]  /*0720*/  FMNMX R25, R25, -127, !PT ;  /* 0xc2fe000019197809 */ /* 0x000fe40007800000 */
[----:B------:R-:W-:Y:S02]  /*0730*/  FMNMX R24, R24, -127, !PT ;  /* 0xc2fe000018187809 */ /* 0x000fe40007800000 */
[----:B------:R-:W-:Y:S02]  /*0740*/  FMNMX R25, R25, 127, PT ;  /* 0x42fe000019197809 */ /* 0x000fe40003800000 */
[----:B------:R-:W-:Y:S02]  /*0750*/  FMNMX R26, R26, -127, !PT ;  /* 0xc2fe00001a1a7809 */ /* 0x000fe40007800000 */
[----:B------:R-:W-:Y:S02]  /*0760*/  FMNMX R22, R22, -127, !PT ;  /* 0xc2fe000016167809 */ /* 0x000fe40007800000 */
[----:B------:R-:W-:-:S02]  /*0770*/  FMNMX R24, R24, 127, PT ;  /* 0x42fe000018187809 */ /* 0x000fc40003800000 */
[----:B------:R-:W-:Y:S02]  /*0780*/  FMNMX R26, R26, 127, PT ;  /* 0x42fe00001a1a7809 */ /* 0x000fe40003800000 */
[----:B------:R-:W-:Y:S01]  /*0790*/  FMNMX R22, R22, 127, PT ;  /* 0x42fe000016167809 */ /* 0x000fe20003800000 */
[----:B------:R-:W0:Y:S08]  /*07a0*/  F2I.TRUNC.NTZ R25, R25 ;  /* 0x0000001900197305 */ /* 0x000e30000020f100 */
[----:B------:R-:W1:Y:S08]  /*07b0*/  F2I.TRUNC.NTZ R24, R24 ;  /* 0x0000001800187305 */ /* 0x000e70000020f100 */
[----:B------:R-:W2:Y:S08]  /*07c0*/  F2I.TRUNC.NTZ R26, R26 ;  /* 0x0000001a001a7305 */ /* 0x000eb0000020f100 */
[----:B------:R-:W3:Y:S01]  /*07d0*/  F2I.TRUNC.NTZ R22, R22 ;  /* 0x0000001600167305 */ /* 0x000ee2000020f100 */
[----:B0-----:R-:W-:-:S02]  /*07e0*/  PRMT R7, R25, 0x8880, RZ ;  /* 0x0000888019077816 */ /* 0x001fc400000000ff */
[----:B-1----:R-:W-:-:S03]  /*07f0*/  PRMT R6, R24, 0x8880, RZ ;  /* 0x0000888018067816 */ /* 0x002fc600000000ff */
[----:B------:R-:W-:Y:S01]  /*0800*/  VIADD R7, R7, 0x80 ;  /* 0x0000008007077836 */ /* 0x000fe20000000000 */
[----:B--2---:R-:W-:Y:S01]  /*0810*/  PRMT R8, R26, 0x8880, RZ ;  /* 0x000088801a087816 */ /* 0x004fe200000000ff */
[----:B------:R-:W-:-:S03]  /*0820*/  VIADD R6, R6, 0x80 ;  /* 0x0000008006067836 */ /* 0x000fc60000000000 */
[----:B------:R-:W-:Y:S02]  /*0830*/  IADD3 R9, PT, PT, R8, 0x80, RZ ;  /* 0x0000008008097810 */ /* 0x000fe40007ffe0ff */
[----:B---3--:R-:W-:Y:S01]  /*0840*/  PRMT R10, R22, 0x8880, RZ ;  /* 0x00008880160a7816 */ /* 0x008fe200000000ff */
[----:B------:R-:W-:Y:S02]  /*0850*/  IMAD.SHL.U32 R8, R7, 0x4, RZ ;  /* 0x0000000407087824 */ /* 0x000fe400078e00ff */
[----:B------:R-:W-:Y:S02]  /*0860*/  IMAD.SHL.U32 R6, R6, 0x4, RZ ;  /* 0x0000000406067824 */ /* 0x000fe400078e00ff */
[----:B------:R-:W-:Y:S01]  /*0870*/  VIADD R10, R10, 0x80 ;  /* 0x000000800a0a7836 */ /* 0x000fe20000000000 */
[----:B------:R-:W-:Y:S01]  /*0880*/  SHF.L.U32 R9, R9, 0x2, RZ ;  /* 0x0000000209097819 */ /* 0x000fe200000006ff */
[----:B------:R-:W0:Y:S02]  /*0890*/  LDC R7, c[0x3][R6] ;  /* 0x00c0000006077b82 */ /* 0x000e240000000800 */
[----:B------:R-:W-:-:S06]  /*08a0*/  IMAD.SHL.U32 R11, R10, 0x4, RZ ;  /* 0x000000040a0b7824 */ /* 0x000fcc00078e00ff */
[----:B------:R-:W0:Y:S08]  /*08b0*/  LDC R8, c[0x3][R8] ;  /* 0x00c0000008087b82 */ /* 0x000e300000000800 */
[----:B------:R-:W1:Y:S08]  /*08c0*/  LDC R22, c[0x3][R9] ;  /* 0x00c0000009167b82 */ /* 0x000e700000000800 */
[----:B------:R-:W1:Y:S01]  /*08d0*/  LDC R11, c[0x3][R11] ;  /* 0x00c000000b0b7b82 */ /* 0x000e620000000800 */
[----:B------:R-:W-:-:S04]  /*08e0*/  IADD3 R10, PT, PT, R15, R17, R15 ;  /* 0x000000110f0a7210 */ /* 0x000fc80007ffe00f */
[----:B------:R-:W-:Y:S02]  /*08f0*/  IADD3 R17, PT, PT, R15, R10, R15 ;  /* 0x0000000a0f117210 */ /* 0x000fe40007ffe00f */
[----:B0-----:R-:W-:-:S04]  /*0900*/  IADD3 R7, PT, PT, R8, R7, R14 ;  /* 0x0000000708077210 */ /* 0x001fc80007ffe00e */
[----:B-1----:R-:W-:Y:S01]  /*0910*/  IADD3 R14, PT, PT, R11, R22, R7 ;  /* 0x000000160b0e7210 */ /* 0x002fe20007ffe007 */
[----:B------:R-:W-:Y:S06]  /*0920*/  @P0 BRA `(.L_x_16) ;  /* 0xfffffffc00080947 */ /* 0x000fec000383ffff */
.L_x_15:
[----:B------:R-:W-:Y:S05]  /*0930*/  BSYNC.RECONVERGENT B0 ;  /* 0x0000000000007941 */ /* 0x000fea0003800200 */
.L_x_14:
[----:B------:R-:W-:Y:S04]  /*0940*/  BSSY.RECONVERGENT B0, `(.L_x_17) ;  /* 0x0000017000007945 */ /* 0x000fe80003800200 */
[----:B------:R-:W-:Y:S05]  /*0950*/  @!P1 BRA `(.L_x_18) ;  /* 0x0000000000549947 */ /* 0x000fea0003800000 */
[----:B------:R-:W-:-:S04]  /*0960*/  IMAD.WIDE.U32 R4, R17, 0x4, R4 ;  /* 0x0000000411047825 */ /* 0x000fc800078e0004 */
[----:B------:R-:W-:Y:S01]  /*0970*/  IMAD.MOV R16, RZ, RZ, -R16 ;  /* 0x000000ffff107224 */ /* 0x000fe200078e0a10 */
[----:B------:R-:W-:-:S04]  /*0980*/  IADD3 R4, P0, PT, R4, UR8, RZ ;  /* 0x0000000804047c10 */ /* 0x000fc8000ff1e0ff */
[----:B------:R-:W-:-:S09]  /*0990*/  IADD3.X R5, PT, PT, R5, UR9, RZ, P0, !PT ;  /* 0x0000000905057c10 */ /* 0x000fd200087fe4ff */
.L_x_19:
[----:B------:R0:W2:Y:S01]  /*09a0*/  LDG.E.CONSTANT R6, desc[UR6][R4.64] ;  /* 0x0000000604067981 */ /* 0x0000a2000c1e9900 */
[----:B------:R-:W-:-:S05]  /*09b0*/  VIADD R16, R16, 0x1 ;  /* 0x0000000110107836 */ /* 0x000fca0000000000 */
[----:B------:R-:W-:Y:S01]  /*09c0*/  ISETP.NE.AND P0, PT, R16, RZ, PT ;  /* 0x000000ff1000720c */ /* 0x000fe20003f05270 */
[----:B0-----:R-:W-:-:S04]  /*09d0*/  IMAD.WIDE.U32 R4, R15, 0x4, R4 ;  /* 0x000000040f047825 */ /* 0x001fc800078e0004 */
[----:B--2---:R-:W-:-:S04]  /*09e0*/  FMUL R6, R6, 0.00390625 ;  /* 0x3b80000006067820 */ /* 0x004fc80000400000 */
[----:B------:R-:W-:-:S04]  /*09f0*/  FMUL R6, R6, 1 ;  /* 0x3f80000006067820 */ /* 0x000fc80000400000 */
[----:B------:R-:W-:-:S04]  /*0a00*/  FMUL R6, R6, 1 ;  /* 0x3f80000006067820 */ /* 0x000fc80000400000 */
[----:B------:R-:W-:-:S05]  /*0a10*/  FMUL R6, R6, 1 ;  /* 0x3f80000006067820 */ /* 0x000fca0000400000 */
[----:B------:R-:W-:-:S04]  /*0a20*/  FMNMX R6, R6, -127, !PT ;  /* 0xc2fe000006067809 */ /* 0x000fc80007800000 */
[----:B------:R-:W-:-:S06]  /*0a30*/  FMNMX R6, R6, 127, PT ;  /* 0x42fe000006067809 */ /* 0x000fcc0003800000 */
[----:B------:R-:W0:Y:S02]  /*0a40*/  F2I.TRUNC.NTZ R6, R6 ;  /* 0x0000000600067305 */ /* 0x000e24000020f100 */
[----:B0-----:R-:W-:-:S05]  /*0a50*/  PRMT R7, R6, 0x8880, RZ ;  /* 0x0000888006077816 */ /* 0x001fca00000000ff */
[----:B------:R-:W-:-:S05]  /*0a60*/  VIADD R7, R7, 0x80 ;  /* 0x0000008007077836 */ /* 0x000fca0000000000 */
[----:B------:R-:W-:-:S06]  /*0a70*/  SHF.L.U32 R7, R7, 0x2, RZ ;  /* 0x0000000207077819 */ /* 0x000fcc00000006ff */
[----:B------:R-:W0:Y:S02]  /*0a80*/  LDC R7, c[0x3][R7] ;  /* 0x00c0000007077b82 */ /* 0x000e240000000800 */
[----:B0-----:R-:W-:Y:S01]  /*0a90*/  IMAD.IADD R14, R7, 0x1, R14 ;  /* 0x00000001070e7824 */ /* 0x001fe200078e020e */
[----:B------:R-:W-:Y:S06]  /*0aa0*/  @P0 BRA `(.L_x_19) ;  /* 0xfffffffc00bc0947 */ /* 0x000fec000383ffff */
.L_x_18:
[----:B------:R-:W-:Y:S05]  /*0ab0*/  BSYNC.RECONVERGENT B0 ;  /* 0x0000000000007941 */ /* 0x000fea0003800200 */
.L_x_17:
[----:B------:R-:W0:Y:S01]  /*0ac0*/  SHFL.DOWN PT, R5, R14, 0x10, 0x1f ;  /* 0x0a001f000e057f89 */ /* 0x000e2200000e0000 */
[C---:B------:R-:W-:Y:S02]  /*0ad0*/  LOP3.LUT P0, RZ, R12.reuse, 0x1f, RZ, 0xc0, !PT ;  /* 0x0000001f0cff7812 */ /* 0x040fe4000780c0ff */
[----:B------:R-:W-:-:S11]  /*0ae0*/  ISETP.NE.AND P1, PT, R12, RZ, PT ;  /* 0x000000ff0c00720c */ /* 0x000fd60003f25270 */
[----:B------:R-:W1:Y:S01]  /*0af0*/  @!P0 S2R R11, SR_CgaCtaId ;  /* 0x00000000000b8919 */ /* 0x000e620000008800 */
[----:B------:R-:W-:Y:S01]  /*0b00*/  @!P0 MOV R8, 0x400 ;  /* 0x0000040000088802 */ /* 0x000fe20000000f00 */
[----:B0-----:R-:W-:-:S05]  /*0b10*/  IMAD.IADD R5, R5, 0x1, R14 ;  /* 0x0000000105057824 */ /* 0x001fca00078e020e */
[----:B------:R-:W0:Y:S01]  /*0b20*/  SHFL.DOWN PT, R4, R5, 0x8, 0x1f ;  /* 0x09001f0005047f89 */ /* 0x000e2200000e0000 */
[----:B-1----:R-:W-:-:S04]  /*0b30*/  @!P0 LEA R11, R11, R8, 0x18 ;  /* 0x000000080b0b8211 */ /* 0x002fc800078ec0ff */
[----:B------:R-:W-:Y:S02]  /*0b40*/  @!P0 LEA.HI R11, R12, R11, RZ, 0x1d ;  /* 0x0000000b0c0b8211 */ /* 0x000fe400078fe8ff */
[----:B0-----:R-:W-:-:S05]  /*0b50*/  IADD3 R4, PT, PT, R5, R4, RZ ;  /* 0x0000000405047210 */ /* 0x001fca0007ffe0ff */
[----:B------:R-:W0:Y:S02]  /*0b60*/  SHFL.DOWN PT, R7, R4, 0x4, 0x1f ;  /* 0x08801f0004077f89 */ /* 0x000e2400000e0000 */
[----:B0-----:R-:W-:-:S05]  /*0b70*/  IMAD.IADD R7, R4, 0x1, R7 ;  /* 0x0000000104077824 */ /* 0x001fca00078e0207 */
[----:B------:R-:W0:Y:S02]  /*0b80*/  SHFL.DOWN PT, R6, R7, 0x2, 0x1f ;  /* 0x08401f0007067f89 */ /* 0x000e2400000e0000 */
[----:B0-----:R-:W-:-:S05]  /*0b90*/  IMAD.IADD R6, R7, 0x1, R6 ;  /* 0x0000000107067824 */ /* 0x001fca00078e0206 */
[----:B------:R-:W0:Y:S02]  /*0ba0*/  SHFL.DOWN PT, R9, R6, 0x1, 0x1f ;  /* 0x08201f0006097f89 */ /* 0x000e2400000e0000 */
[----:B0-----:R-:W-:-:S05]  /*0bb0*/  IMAD.IADD R8, R6, 0x1, R9 ;  /* 0x0000000106087824 */ /* 0x001fca00078e0209 */
[----:B------:R0:W-:Y:S01]  /*0bc0*/  @!P0 STS [R11], R8 ;  /* 0x000000080b008388 */ /* 0x0001e20000000800 */
[----:B------:R-:W-:Y:S06]  /*0bd0*/  BAR.SYNC.DEFER_BLOCKING 0x0 ;  /* 0x0000000000007b1d */ /* 0x000fec0000010000 */
[----:B------:R-:W-:Y:S05]  /*0be0*/  @P1 EXIT ;  /* 0x000000000000194d */ /* 0x000fea0003800000 */
[----:B-----5:R-:W-:-:S06]  /*0bf0*/  IMAD.WIDE.U32 R2, R13, 0x4, R2 ;  /* 0x000000040d027825 */ /* 0x020fcc00078e0002 */
[----:B------:R-:W2:Y:S01]  /*0c00*/  LDG.E.CONSTANT R2, desc[UR6][R2.64] ;  /* 0x0000000602027981 */ /* 0x000ea2000c1e9900 */
[----:B------:R-:W1:Y:S01]  /*0c10*/  S2UR UR5, SR_CgaCtaId ;  /* 0x00000000000579c3 */ /* 0x000e620000008800 */
[----:B------:R-:W-:Y:S02]  /*0c20*/  UMOV UR4, 0x400 ;  /* 0x0000040000047882 */ /* 0x000fe40000000000 */
[----:B-1----:R-:W-:-:S09]  /*0c30*/  ULEA UR4, UR5, UR4, 0x18 ;  /* 0x0000000405047291 */ /* 0x002fd2000f8ec0ff */
[----:B0-----:R-:W0:Y:S04]  /*0c40*/  LDS.128 R8, [UR4] ;  /* 0x00000004ff087984 */ /* 0x001e280008000c00 */
[----:B------:R-:W1:Y:S01]  /*0c50*/  LDS.128 R4, [UR4+0x10] ;  /* 0x00001004ff047984 */ /* 0x000e620008000c00 */
[----:B0-----:R-:W-:-:S04]  /*0c60*/  IADD3 R8, PT, PT, R10, R9, R8 ;  /* 0x000000090a087210 */ /* 0x001fc80007ffe008 */
[----:B-1----:R-:W-:-:S04]  /*0c70*/  IADD3 R4, PT, PT, R4, R11, R8 ;  /* 0x0000000b04047210 */ /* 0x002fc80007ffe008 */
[----:B------:R-:W-:-:S04]  /*0c80*/  IADD3 R4, PT, PT, R6, R5, R4 ;  /* 0x0000000506047210 */ /* 0x000fc80007ffe004 */
[----:B------:R-:W-:-:S04]  /*0c90*/  IADD3 R4, PT, PT, R4, R7, RZ ;  /* 0x0000000704047210 */ /* 0x000fc80007ffe0ff */
[----:B------:R-:W-:Y:S01]  /*0ca0*/  ISETP.GE.AND P0, PT, R4, 0x1, PT ;  /* 0x000000010400780c */ /* 0x000fe20003f06270 */
[----:B--2---:R-:W-:Y:S02]  /*0cb0*/  FMUL R12, R2, 0.00390625 ;  /* 0x3b800000020c7820 */ /* 0x004fe40000400000 */
[----:B------:R-:W0:Y:S02]  /*0cc0*/  LDC.64 R2, c[0x0][0x3a8] ;  /* 0x0000ea00ff027b82 */ /* 0x000e240000000a00 */
[----:B------:R-:W-:-:S04]  /*0cd0*/  FMUL R12, R12, 1 ;  /* 0x3f8000000c0c7820 */ /* 0x000fc80000400000 */
[----:B------:R-:W-:-:S04]  /*0ce0*/  FMUL R12, R12, 1 ;  /* 0x3f8000000c0c7820 */ /* 0x000fc80000400000 */
[----:B------:R-:W-:-:S05]  /*0cf0*/  FMUL R12, R12, 1 ;  /* 0x3f8000000c0c7820 */ /* 0x000fca0000400000 */
[----:B------:R-:W-:-:S04]  /*0d00*/  FMNMX R12, R12, -127, !PT ;  /* 0xc2fe00000c0c7809 */ /* 0x000fc80007800000 */
[----:B------:R-:W-:Y:S01]  /*0d10*/  FMNMX R12, R12, 127, PT ;  /* 0x42fe00000c0c7809 */ /* 0x000fe20003800000 */
[----:B0-----:R-:W-:-:S05]  /*0d20*/  IMAD.WIDE.U32 R2, R0, 0x4, R2 ;  /* 0x0000000400027825 */ /* 0x001fca00078e0002 */
[----:B------:R-:W0:Y:S01]  /*0d30*/  F2I.TRUNC.NTZ R12, R12 ;  /* 0x0000000c000c7305 */ /* 0x000e22000020f100 */
[----:B------:R-:W-:Y:S01]  /*0d40*/  IMAD.MOV.U32 R0, RZ, RZ, -0x80 ;  /* 0xffffff80ff007424 */ /* 0x000fe200078e00ff */
[----:B0-----:R-:W-:Y:S01]  /*0d50*/  PRMT R9, R12, 0x8880, RZ ;  /* 0x000088800c097816 */ /* 0x001fe200000000ff */
[----:B------:R-:W-:Y:S06]  /*0d60*/  @!P0 BRA `(.L_x_20) ;  /* 0x0000000000388947 */ /* 0x000fec0003800000 */
[C---:B------:R-:W-:Y:S01]  /*0d70*/  LOP3.LUT R0, R4.reuse, 0x1, RZ, 0xfc, !PT ;  /* 0x0000000104007812 */ /* 0x040fe200078efcff */
[----:B------:R-:W-:Y:S01]  /*0d80*/  IMAD.MOV.U32 R7, RZ, RZ, -0x1 ;  /* 0xffffffffff077424 */ /* 0x000fe200078e00ff */
[----:B------:R-:W-:-:S04]  /*0d90*/  ISETP.GE.U32.AND P0, PT, R4, 0x10, PT ;  /* 0x000000100400780c */ /* 0x000fc80003f06070 */
[----:B------:R-:W0:Y:S02]  /*0da0*/  FLO.U32 R0, R0 ;  /* 0x0000000000007300 */ /* 0x000e2400000e0000 */
[----:B0-----:R-:W-:-:S04]  /*0db0*/  IADD3 R5, PT, PT, -R0, 0x1f, RZ ;  /* 0x0000001f00057810 */ /* 0x001fc80007ffe1ff */
[----:B------:R-:W-:-:S03]  /*0dc0*/  LOP3.LUT R6, R5, 0x1f, RZ, 0x3c, !PT ;  /* 0x0000001f05067812 */ /* 0x000fc600078e3cff */
[----:B------:R-:W-:Y:S02]  /*0dd0*/  @P0 IADD3 R8, PT, PT, -R5, 0x1b, RZ ;  /* 0x0000001b05080810 */ /* 0x000fe40007ffe1ff */
[----:B------:R-:W-:-:S05]  /*0de0*/  SHF.L.U32 R7, R7, R6, RZ ;  /* 0x0000000607077219 */ /* 0x000fca00000006ff */
[----:B------:R-:W-:Y:S01]  /*0df0*/  IMAD.IADD R7, R4, 0x1, R7 ;  /* 0x0000000104077824 */ /* 0x000fe200078e0207 */
[----:B------:R-:W-:-:S04]  /*0e00*/  @!P0 IADD3 R4, PT, PT, R5, -0x1b, RZ ;  /* 0xffffffe505048810 */ /* 0x000fc80007ffe0ff */
[----:B------:R-:W-:Y:S02]  /*0e10*/  @P0 SHF.R.S32.HI R5, RZ, R8, R7 ;  /* 0x00000008ff050219 */ /* 0x000fe40000011407 */
[----:B------:R-:W-:-:S05]  /*0e20*/  @!P0 SHF.L.U32 R5, R7, R4, RZ ;  /* 0x0000000407058219 */ /* 0x000fca00000006ff */
[----:B------:R-:W-:-:S04]  /*0e30*/  IMAD R5, R6, 0x10, R5 ;  /* 0x0000001006057824 */ /* 0x000fc800078e0205 */
[----:B------:R-:W-:-:S07]  /*0e40*/  VIADD R0, R5, 0xffffff40 ;  /* 0xffffff4005007836 */ /* 0x000fce0000000000 */
.L_x_20:
[----:B------:R-:W-:-:S05]  /*0e50*/  IADD3 R9, PT, PT, -R9, R0, RZ ;  /* 0x0000000009097210 */ /* 0x000fca0007ffe1ff */
[----:B------:R-:W-:Y:S01]  /*0e60*/  REDG.E.ADD.STRONG.GPU desc[UR6][R2.64], R9 ;  /* 0x000000090200798e */ /* 0x000fe2000c12e106 */
[----:B------:R-:W-:Y:S05]  /*0e70*/  EXIT ;  /* 0x000000000000794d */ /* 0x000fea0003800000 */
        .weak           $__internal_0_$__cuda_sm20_rem_s64
        .type           $__internal_0_$__cuda_sm20_rem_s64,@function
        .size           $__internal_0_$__cuda_sm20_rem_s64,(.L_x_71 - $__internal_0_$__cuda_sm20_rem_s64)
$__internal_0_$__cuda_sm20_rem_s64:
[----:B------:R-:W0:Y:S02]  /*0e80*/  LDC.64 R4, c[0x0][0x390] ;  /* 0x0000e400ff047b82 */ /* 0x000e240000000a00 */
[----:B0-----:R-:W-:Y:S02]  /*0e90*/  IADD3 R3, P1, PT, RZ, -R4, RZ ;  /* 0x80000004ff037210 */ /* 0x001fe40007f3e0ff */
[----:B------:R-:W-:-:S03]  /*0ea0*/  ISETP.GE.AND P0, PT, R5, RZ, PT ;  /* 0x000000ff0500720c */ /* 0x000fc60003f06270 */
[----:B------:R-:W-:Y:S01]  /*0eb0*/  IMAD.X R10, RZ, RZ, ~R5, P1 ;  /* 0x000000ffff0a7224 */ /* 0x000fe200008e0e05 */
[----:B------:R-:W-:-:S04]  /*0ec0*/  SEL R2, R3, R4, !P0 ;  /* 0x0000000403027207 */ /* 0x000fc80004000000 */
[----:B------:R-:W-:-:S04]  /*0ed0*/  SEL R3, R10, R5, !P0 ;  /* 0x000000050a037207 */ /* 0x000fc80004000000 */
[----:B------:R-:W0:Y:S08]  /*0ee0*/  I2F.U64.RP R9, R2 ;  /* 0x0000000200097312 */ /* 0x000e300000309000 */
[----:B0-----:R-:W0:Y:S02]  /*0ef0*/  MUFU.RCP R9, R9 ;  /* 0x0000000900097308 */ /* 0x001e240000001000 */
[----:B0-----:R-:W-:-:S06]  /*0f00*/  VIADD R10, R9, 0x1ffffffe ;  /* 0x1ffffffe090a7836 */ /* 0x001fcc0000000000 */
[----:B------:R-:W0:Y:S02]  /*0f10*/  F2I.U64.TRUNC R10, R10 ;  /* 0x0000000a000a7311 */ /* 0x000e24000020d800 */
[----:B0-----:R-:W-:-:S04]  /*0f20*/  IMAD.WIDE.U32 R14, R10, R2, RZ ;  /* 0x000000020a0e7225 */ /* 0x001fc800078e00ff */
[C---:B------:R-:W-:Y:S01]  /*0f30*/  IMAD R13, R10.reuse, R3, R15 ;  /* 0x000000030a0d7224 */ /* 0x040fe200078e020f */
[----:B------:R-:W-:Y:S01]  /*0f40*/  IADD3 R17, P0, PT, RZ, -R14, RZ ;  /* 0x8000000eff117210 */ /* 0x000fe20007f1e0ff */
[----:B------:R-:W-:Y:S02]  /*0f50*/  IMAD.MOV.U32 R15, RZ, RZ, R10 ;  /* 0x000000ffff0f7224 */ /* 0x000fe400078e000a */
[----:B------:R-:W-:Y:S02]  /*0f60*/  IMAD R13, R11, R2, R13 ;  /* 0x000000020b0d7224 */ /* 0x000fe400078e020d */
[----:B------:R-:W-:-:S03]  /*0f70*/  IMAD.HI.U32 R14, R10, R17, RZ ;  /* 0x000000110a0e7227 */ /* 0x000fc600078e00ff */
[----:B------:R-:W-:-:S05]  /*0f80*/  IADD3.X R13, PT, PT, RZ, ~R13, RZ, P0, !PT ;  /* 0x8000000dff0d7210 */ /* 0x000fca00007fe4ff */
[----:B------:R-:W-:-:S04]  /*0f90*/  IMAD.WIDE.U32 R14, P0, R10, R13, R14 ;  /* 0x0000000d0a0e7225 */ /* 0x000fc8000780000e */
[C---:B------:R-:W-:Y:S02]  /*0fa0*/  IMAD R19, R11.reuse, R13, RZ ;  /* 0x0000000d0b137224 */ /* 0x040fe400078e02ff */
[----:B------:R-:W-:-:S04]  /*0fb0*/  IMAD.HI.U32 R14, P1, R11, R17, R14 ;  /* 0x000000110b0e7227 */ /* 0x000fc8000782000e */
[----:B------:R-:W-:Y:S01]  /*0fc0*/  IMAD.HI.U32 R9, R11, R13, RZ ;  /* 0x0000000d0b097227 */ /* 0x000fe200078e00ff */
[----:B------:R-:W-:-:S03]  /*0fd0*/  IADD3 R15, P2, PT, R19, R14, RZ ;  /* 0x0000000e130f7210 */ /* 0x000fc60007f5e0ff */
[----:B------:R-:W-:Y:S02]  /*0fe0*/  IMAD.X R9, R9, 0x1, R11, P0 ;  /* 0x0000000109097824 */ /* 0x000fe400000e060b */
[----:B------:R-:W-:-:S03]  /*0ff0*/  IMAD.WIDE.U32 R10, R15, R2, RZ ;  /* 0x000000020f0a7225 */ /* 0x000fc600078e00ff */
[----:B------:R-:W-:Y:S01]  /*1000*/  IADD3.X R9, PT, PT, RZ, RZ, R9, P2, P1 ;  /* 0x000000ffff097210 */ /* 0x000fe200017e2409 */
[----:B------:R-:W-:Y:S01]  /*1010*/  IMAD R11, R15, R3, R11 ;  /* 0x000000030f0b7224 */ /* 0x000fe200078e020b */
[----:B------:R-:W-:Y:S02]  /*1020*/  IADD3 R13, P0, PT, RZ, -R10, RZ ;  /* 0x8000000aff0d7210 */ /* 0x000fe40007f1e0ff */
[----:B------:R-:W-:Y:S01]  /*1030*/  IADD3 R10, P4, PT, RZ, -R7, RZ ;  /* 0x80000007ff0a7210 */ /* 0x000fe20007f9e0ff */
[----:B------:R-:W-:Y:S01]  /*1040*/  IMAD R11, R9, R2, R11 ;  /* 0x00000002090b7224 */ /* 0x000fe200078e020b */
[----:B------:R-:W-:Y:S01]  /*1050*/  ISETP.GE.AND P1, PT, R8, RZ, PT ;  /* 0x000000ff0800720c */ /* 0x000fe20003f26270 */
[----:B------:R-:W-:-:S03]  /*1060*/  IMAD.HI.U32 R14, R15, R13, RZ ;  /* 0x0000000d0f0e7227 */ /* 0x000fc600078e00ff */
[----:B------:R-:W-:Y:S01]  /*1070*/  IADD3.X R16, PT, PT, RZ, ~R11, RZ, P0, !PT ;  /* 0x8000000bff107210 */ /* 0x000fe200007fe4ff */
[----:B------:R-:W-:Y:S01]  /*1080*/  IMAD.X R11, RZ, RZ, ~R8, P4 ;  /* 0x000000ffff0b7224 */ /* 0x000fe200020e0e08 */
[----:B------:R-:W-:-:S03]  /*1090*/  SEL R7, R10, R7, !P1 ;  /* 0x000000070a077207 */ /* 0x000fc60004800000 */
[----:B------:R-:W-:-:S04]  /*10a0*/  IMAD.WIDE.U32 R14, P0, R15, R16, R14 ;  /* 0x000000100f0e7225 */ /* 0x000fc8000780000e */
[----:B------:R-:W-:-:S04]  /*10b0*/  IMAD.HI.U32 R13, P2, R9, R13, R14 ;  /* 0x0000000d090d7227 */ /* 0x000fc8000784000e */
[CC--:B------:R-:W-:Y:S02]  /*10c0*/  IMAD R14, R9.reuse, R16.reuse, RZ ;  /* 0x00000010090e7224 */ /* 0x0c0fe400078e02ff */
[----:B------:R-:W-:-:S03]  /*10d0*/  IMAD.HI.U32 R16, R9, R16, RZ ;  /* 0x0000001009107227 */ /* 0x000fc600078e00ff */
[----:B------:R-:W-:Y:S01]  /*10e0*/  IADD3 R13, P3, PT, R14, R13, RZ ;  /* 0x0000000d0e0d7210 */ /* 0x000fe20007f7e0ff */
[----:B------:R-:W-:Y:S01]  /*10f0*/  IMAD.X R9, R16, 0x1, R9, P0 ;  /* 0x0000000110097824 */ /* 0x000fe200000e0609 */
[----:B------:R-:W-:Y:S01]  /*1100*/  SEL R14, R11, R8, !P1 ;  /* 0x000000080b0e7207 */ /* 0x000fe20004800000 */
[----:B------:R-:W-:Y:S02]  /*1110*/  HFMA2 R11, -RZ, RZ, 0, 0 ;  /* 0x00000000ff0b7431 */ /* 0x000fe400000001ff */
[----:B------:R-:W-:Y:S01]  /*1120*/  IMAD.HI.U32 R10, R13, R7, RZ ;  /* 0x000000070d0a7227 */ /* 0x000fe200078e00ff */
[----:B------:R-:W-:-:S05]  /*1130*/  IADD3.X R9, PT, PT, RZ, RZ, R9, P3, P2 ;  /* 0x000000ffff097210 */ /* 0x000fca0001fe4409 */
[-C--:B------:R-:W-:Y:S02]  /*1140*/  IMAD R8, R9, R14.reuse, RZ ;  /* 0x0000000e09087224 */ /* 0x080fe400078e02ff */
[----:B------:R-:W-:-:S04]  /*1150*/  IMAD.WIDE.U32 R10, R13, R14, R10 ;  /* 0x0000000e0d0a7225 */ /* 0x000fc800078e000a */
[----:B------:R-:W-:-:S04]  /*1160*/  IMAD.HI.U32 R11, P0, R9, R7, R10 ;  /* 0x00000007090b7227 */ /* 0x000fc8000780000a */
[----:B------:R-:W-:Y:S01]  /*1170*/  IMAD.HI.U32 R10, R9, R14, RZ ;  /* 0x0000000e090a7227 */ /* 0x000fe200078e00ff */
[----:B------:R-:W-:-:S03]  /*1180*/  IADD3 R11, P2, PT, R8, R11, RZ ;  /* 0x0000000b080b7210 */ /* 0x000fc60007f5e0ff */
[----:B------:R-:W-:Y:S02]  /*1190*/  IMAD.X R10, RZ, RZ, R10, P0 ;  /* 0x000000ffff0a7224 */ /* 0x000fe400000e060a */
[----:B------:R-:W-:-:S04]  /*11a0*/  IMAD.WIDE.U32 R8, R11, R2, RZ ;  /* 0x000000020b087225 */ /* 0x000fc800078e00ff */
[----:B------:R-:W-:Y:S01]  /*11b0*/  IMAD.X R13, RZ, RZ, R10, P2 ;  /* 0x000000ffff0d7224 */ /* 0x000fe200010e060a */
[----:B------:R-:W-:Y:S01]  /*11c0*/  IADD3 R15, P2, PT, -R8, R7, RZ ;  /* 0x00000007080f7210 */ /* 0x000fe20007f5e1ff */
[----:B------:R-:W-:-:S03]  /*11d0*/  IMAD R11, R11, R3, R9 ;  /* 0x000000030b0b7224 */ /* 0x000fc600078e0209 */
[-C--:B------:R-:W-:Y:S01]  /*11e0*/  ISETP.GE.U32.AND P0, PT, R15, R2.reuse, PT ;  /* 0x000000020f00720c */ /* 0x080fe20003f06070 */
[----:B------:R-:W-:-:S05]  /*11f0*/  IMAD R11, R13, R2, R11 ;  /* 0x000000020d0b7224 */ /* 0x000fca00078e020b */
[----:B------:R-:W-:Y:S02]  /*1200*/  IADD3.X R11, PT, PT, ~R11, R14, RZ, P2, !PT ;  /* 0x0000000e0b0b7210 */ /* 0x000fe400017fe5ff */
[----:B------:R-:W-:Y:S02]  /*1210*/  IADD3 R7, P2, PT, R15, -R2, RZ ;  /* 0x800000020f077210 */ /* 0x000fe40007f5e0ff */
[----:B------:R-:W-:-:S03]  /*1220*/  ISETP.GE.U32.AND.EX P0, PT, R11, R3, PT, P0 ;  /* 0x000000030b00720c */ /* 0x000fc60003f06100 */
[----:B------:R-:W-:Y:S01]  /*1230*/  IMAD.X R9, R11, 0x1, ~R3, P2 ;  /* 0x000000010b097824 */ /* 0x000fe200010e0e03 */
[----:B------:R-:W-:-:S04]  /*1240*/  SEL R7, R7, R15, P0 ;  /* 0x0000000f07077207 */ /* 0x000fc80000000000 */
[----:B------:R-:W-:Y:S02]  /*1250*/  SEL R9, R9, R11, P0 ;  /* 0x0000000b09097207 */ /* 0x000fe40000000000 */
[CC--:B------:R-:W-:Y:S02]  /*1260*/  ISETP.GE.U32.AND P0, PT, R7.reuse, R2.reuse, PT ;  /* 0x000000020700720c */ /* 0x0c0fe40003f06070 */
[----:B------:R-:W-:Y:S02]  /*1270*/  IADD3 R2, P2, PT, R7, -R2, RZ ;  /* 0x8000000207027210 */ /* 0x000fe40007f5e0ff */
[----:B------:R-:W-:-:S03]  /*1280*/  ISETP.GE.U32.AND.EX P0, PT, R9, R3, PT, P0 ;  /* 0x000000030900720c */ /* 0x000fc60003f06100 */
[----:B------:R-:W-:Y:S01]  /*1290*/  IMAD.X R3, R9, 0x1, ~R3, P2 ;  /* 0x0000000109037824 */ /* 0x000fe200010e0e03 */
[----:B------:R-:W-:-:S04]  /*12a0*/  SEL R2, R2, R7, P0 ;  /* 0x0000000702027207 */ /* 0x000fc80000000000 */
[----:B------:R-:W-:Y:S02]  /*12b0*/  SEL R3, R3, R9, P0 ;  /* 0x0000000903037207 */ /* 0x000fe40000000000 */
[-C--:B------:R-:W-:Y:S02]  /*12c0*/  IADD3 R7, P2, PT, RZ, -R2.reuse, RZ ;  /* 0x80000002ff077210 */ /* 0x080fe40007f5e0ff */
[----:B------:R-:W-:Y:S02]  /*12d0*/  ISETP.NE.U32.AND P0, PT, R4, RZ, PT ;  /* 0x000000ff0400720c */ /* 0x000fe40003f05070 */
[----:B------:R-:W-:Y:S02]  /*12e0*/  IADD3.X R4, PT, PT, RZ, ~R3, RZ, P2, !PT ;  /* 0x80000003ff047210 */ /* 0x000fe400017fe4ff */
[----:B------:R-:W-:Y:S01]  /*12f0*/  SEL R2, R7, R2, !P1 ;  /* 0x0000000207027207 */ /* 0x000fe20004800000 */
[----:B------:R-:W-:Y:S01]  /*1300*/  IMAD.MOV.U32 R7, RZ, RZ, 0x0 ;  /* 0x00000000ff077424 */ /* 0x000fe200078e00ff */
[----:B------:R-:W-:-:S02]  /*1310*/  ISETP.NE.AND.EX P0, PT, R5, RZ, PT, P0 ;  /* 0x000000ff0500720c */ /* 0x000fc40003f05300 */
[----:B------:R-:W-:Y:S02]  /*1320*/  SEL R3, R4, R3, !P1 ;  /* 0x0000000304037207 */ /* 0x000fe40004800000 */
[----:B------:R-:W-:Y:S02]  /*1330*/  SEL R2, R2, 0xffffffff, P0 ;  /* 0xffffffff02027807 */ /* 0x000fe40000000000 */
[----:B------:R-:W-:Y:S01]  /*1340*/  SEL R3, R3, 0xffffffff, P0 ;  /* 0xffffffff03037807 */ /* 0x000fe20000000000 */
[----:B------:R-:W-:Y:S06]  /*1350*/  RET.REL.NODEC R6 `(_Z11loss_kernelPKfPKhlPKliPi) ;  /* 0xffffffec06287950 */ /* 0x000fec0003c3ffff */
.L_x_21:
        /* <DEDUP_REMOVED lines=10> */
.L_x_71:


//--------------------- .text._Z11copy_kernelPKfPfi --------------------------
	.section	.text._Z11copy_kernelPKfPfi,"ax",@progbits
	.align	128
        .global         _Z11copy_kernelPKfPfi
        .type           _Z11copy_kernelPKfPfi,@function
        .size           _Z11copy_kernelPKfPfi,(.L_x_78 - _Z11copy_kernelPKfPfi)
        .other          _Z11copy_kernelPKfPfi,@"STO_CUDA_ENTRY STV_DEFAULT"
_Z11copy_kernelPKfPfi:
.text._Z11copy_kernelPKfPfi:
        /* <DEDUP_REMOVED lines=8> */
[----:B------:R-:W0:Y:S01]  /*0080*/  LDC.64 R2, c[0x0][0x380] ;  /* 0x0000e000ff027b82 */ /* 0x000e220000000a00 */
[----:B------:R-:W1:Y:S07]  /*0090*/  LDCU.64 UR4, c[0x0][0x358] ;  /* 0x00006b00ff0477ac */ /* 0x000e6e0008000a00 */
[----:B------:R-:W2:Y:S01]  /*00a0*/  LDC.64 R4, c[0x0][0x388] ;  /* 0x0000e200ff047b82 */ /* 0x000ea20000000a00 */
[----:B0-----:R-:W-:-:S06]  /*00b0*/  IMAD.WIDE R2, R7, 0x4, R2 ;  /* 0x0000000407027825 */ /* 0x001fcc00078e0202 */
[----:B-1----:R-:W3:Y:S01]  /*00c0*/  LDG.E R3, desc[UR4][R2.64] ;  /* 0x0000000402037981 */ /* 0x002ee2000c1e1900 */
[----:B--2---:R-:W-:-:S05]  /*00d0*/  IMAD.WIDE R4, R7, 0x4, R4 ;  /* 0x0000000407047825 */ /* 0x004fca00078e0204 */
[----:B---3--:R-:W-:Y:S01]  /*00e0*/  STG.E desc[UR4][R4.64], R3 ;  /* 0x0000000304007986 */ /* 0x008fe2000c101904 */
[----:B------:R-:W-:Y:S05]  /*00f0*/  EXIT ;  /* 0x000000000000794d */ /* 0x000fea0003800000 */
.L_x_22:
        /* <DEDUP_REMOVED lines=16> */
.L_x_78:


//--------------------- .text._Z19mlp_residual_kernelPfPKfi --------------------------
	.section	.text._Z19mlp_residual_kernelPfPKfi,"ax",@progbits
	.align	128
        .global         _Z19mlp_residual_kernelPfPKfi
        .type           _Z19mlp_residual_kernelPfPKfi,@function
        .size           _Z19mlp_residual_kernelPfPKfi,(.L_x_79 - _Z19mlp_residual_kernelPfPKfi)
        .other          _Z19mlp_residual_kernelPfPKfi,@"STO_CUDA_ENTRY STV_DEFAULT"
_Z19mlp_residual_kernelPfPKfi:
.text._Z19mlp_residual_kernelPfPKfi:
[----:B------:R-:W-:Y:S01]  /*0000*/  LDC R1, c[0x0][0x37c] ;  /* 0x0000df00ff017b82 */ /* 0x000fe20000000800 */
[----:B------:R-:W0:Y:S07]  /*0010*/  S2R R0, SR_TID.X ;  /* 0x0000000000007919 */ /* 0x000e2e0000002100 */
[----:B------:R-:W0:Y:S08]  /*0020*/  S2UR UR4, SR_CTAID.X ;  /* 0x00000000000479c3 */ /* 0x000e300000002500 */
[----:B------:R-:W0:Y:S02]  /*0030*/  LDC R7, c[0x0][0x360] ;  /* 0x0000d800ff077b82 */ /* 0x000e240000000800 */
[----:B0-----:R-:W-:-:S05]  /*0040*/  IMAD R7, R7, UR4, R0 ;  /* 0x0000000407077c24 */ /* 0x001fca000f8e0200 */
[----:B------:R-:W-:-:S13]  /*0050*/  ISETP.GT.AND P0, PT, R7, 0x3ffff, PT ;  /* 0x0003ffff0700780c */ /* 0x000fda0003f04270 */
[----:B------:R-:W-:Y:S05]  /*0060*/  @P0 EXIT ;  /* 0x000000000000094d */ /* 0x000fea0003800000 */
[----:B------:R-:W0:Y:S01]  /*0070*/  LDC.64 R2, c[0x0][0x380] ;  /* 0x0000e000ff027b82 */ /* 0x000e220000000a00 */
[----:B------:R-:W1:Y:S01]  /*0080*/  LDCU.64 UR4, c[0x0][0x358] ;  /* 0x00006b00ff0477ac */ /* 0x000e620008000a00 */
[----:B------:R-:W2:Y:S06]  /*0090*/  LDCU UR6, c[0x0][0x390] ;  /* 0x00007200ff0677ac */ /* 0x000eac0008000800 */
[----:B------:R-:W3:Y:S01]  /*00a0*/  LDC.64 R4, c[0x0][0x388] ;  /* 0x0000e200ff047b82 */ /* 0x000ee20000000a00 */
[----:B0-----:R-:W-:-:S05]  /*00b0*/  IMAD.WIDE R2, R7, 0x4, R2 ;  /* 0x0000000407027825 */ /* 0x001fca00078e0202 */
[----:B-1----:R-:W4:Y:S01]  /*00c0*/  LDG.E R0, desc[UR4][R2.64] ;  /* 0x0000000402007981 */ /* 0x002f22000c1e1900 */
[----:B---3--:R-:W-:-:S06]  /*00d0*/  IMAD.WIDE R4, R7, 0x4, R4 ;  /* 0x0000000407047825 */ /* 0x008fcc00078e0204 */
[----:B------:R-:W3:Y:S01]  /*00e0*/  LDG.E.CONSTANT R4, desc[UR4][R4.64] ;  /* 0x0000000404047981 */ /* 0x000ee2000c1e9900 */
[----:B--2---:R-:W-:-:S05]  /*00f0*/  IMAD R6, RZ, RZ, -UR6 ;  /* 0x80000006ff067e24 */ /* 0x004fca000f8e02ff */
[----:B------:R-:W-:-:S04]  /*0100*/  VIMNMX R6, PT, PT, R6, 0x116, PT ;  /* 0x0000011606067848 */ /* 0x000fc80003fe0100 */
[----:B------:R-:W-:-:S04]  /*0110*/  VIMNMX R6, PT, PT, R6, -0x116, !PT ;  /* 0xfffffeea06067848 */ /* 0x000fc80007fe0100 */
[----:B------:R-:W-:Y:S02]  /*0120*/  IABS R8, R6 ;  /* 0x0000000600087213 */ /* 0x000fe40000000000 */
[----:B------:R-:W-:Y:S02]  /*0130*/  IADD3 R7, PT, PT, R6, 0x1fc, RZ ;  /* 0x000001fc06077810 */ /* 0x000fe40007ffe0ff */
[----:B------:R-:W-:Y:S02]  /*0140*/  ISETP.GE.U32.AND P0, PT, R8, 0x65, PT ;  /* 0x000000650800780c */ /* 0x000fe40003f06070 */
[----:B------:R-:W-:-:S05]  /*0150*/  SHF.R.U32.HI R8, RZ, 0x2, R7 ;  /* 0x00000002ff087819 */ /* 0x000fca0000011607 */
[C---:B------:R-:W-:Y:S01]  /*0160*/  IMAD R7, R8.reuse, 0x1fd, R7 ;  /* 0x000001fd08077824 */ /* 0x040fe200078e0207 */
[----:B------:R-:W-:-:S04]  /*0170*/  SHF.L.U32 R8, R8, 0x17, RZ ;  /* 0x0000001708087819 */ /* 0x000fc800000006ff */
[----:B------:R-:W-:Y:S01]  /*0180*/  SEL R8, R8, 0x3f800000, P0 ;  /* 0x3f80000008087807 */ /* 0x000fe20000000000 */
[----:B------:R-:W-:-:S04]  /*0190*/  @!P0 VIADD R7, R6, 0x7f ;  /* 0x0000007f06078836 */ /* 0x000fc80000000000 */
[----:B------:R-:W-:-:S04]  /*01a0*/  IMAD.SHL.U32 R7, R7, 0x800000, RZ ;  /* 0x0080000007077824 */ /* 0x000fc800078e00ff */
[----:B----4-:R-:W-:-:S04]  /*01b0*/  FMUL R7, R0, R7 ;  /* 0x0000000700077220 */ /* 0x010fc80000400000 */
[----:B------:R-:W-:-:S04]  /*01c0*/  FMUL R7, R8, R7 ;  /* 0x0000000708077220 */ /* 0x000fc80000400000 */
[----:B------:R-:W-:-:S04]  /*01d0*/  FMUL R7, R8, R7 ;  /* 0x0000000708077220 */ /* 0x000fc80000400000 */
[----:B------:R-:W-:-:S05]  /*01e0*/  FMUL R7, R8, R7 ;  /* 0x0000000708077220 */ /* 0x000fca0000400000 */
[----:B------:R-:W-:-:S04]  /*01f0*/  FMNMX R7, R7, -127, !PT ;  /* 0xc2fe000007077809 */ /* 0x000fc80007800000 */
[----:B------:R-:W-:-:S05]  /*0200*/  FMNMX R7, R7, 127, PT ;  /* 0x42fe000007077809 */ /* 0x000fca0003800000 */
[----:B---3--:R-:W-:-:S05]  /*0210*/  FADD R4, R7, R4 ;  /* 0x0000000407047221 */ /* 0x008fca0000000000 */
[----:B------:R-:W-:-:S04]  /*0220*/  FMNMX R4, R4, -127, !PT ;  /* 0xc2fe000004047809 */ /* 0x000fc80007800000 */
[----:B------:R-:W-:-:S05]  /*0230*/  FMNMX R5, R4, 127, PT ;  /* 0x42fe000004057809 */ /* 0x000fca0003800000 */
[----:B------:R-:W-:Y:S01]  /*0240*/  STG.E desc[UR4][R2.64], R5 ;  /* 0x0000000502007986 */ /* 0x000fe2000c101904 */
[----:B------:R-:W-:Y:S05]  /*0250*/  EXIT ;  /* 0x000000000000794d */ /* 0x000fea0003800000 */
.L_x_23:
        /* <DEDUP_REMOVED lines=10> */
.L_x_79:


//--------------------- .text._Z20gru_ht_update_kernelPKfS0_PKaS0_PfS3_S0_ --------------------------
	.section	.text._Z20gru_ht_update_kernelPKfS0_PKaS0_PfS3_S0_,"ax",@progbits
	.align	128
        .global         _Z20gru_ht_update_kernelPKfS0_PKaS0_PfS3_S0_
        .type           _Z20gru_ht_update_kernelPKfS0_PKaS0_PfS3_S0_,@function
        .size           _Z20gru_ht_update_kernelPKfS0_PKaS0_PfS3_S0_,(.L_x_80 - _Z20gru_ht_update_kernelPKfS0_PKaS0_PfS3_S0_)
        .other          _Z20gru_ht_update_kernelPKfS0_PKaS0_PfS3_S0_,@"STO_CUDA_ENTRY STV_DEFAULT"
_Z20gru_ht_update_kernelPKfS0_PKaS0_PfS3_S0_:
.text._Z20gru_ht_update_kernelPKfS0_PKaS0_PfS3_S0_:
[----:B------:R-:W-:Y:S01]  /*0000*/  LDC R1, c[0x0][0x37c] ;  /* 0x0000df00ff017b82 */ /* 0x000fe20000000800 */
[----:B------:R-:W0:Y:S07]  /*0010*/  S2R R3, SR_TID.X ;  /* 0x0000000000037919 */ /* 0x000e2e0000002100 */
[----:B------:R-:W0:Y:S08]  /*0020*/  S2UR UR4, SR_CTAID.X ;  /* 0x00000000000479c3 */ /* 0x000e300000002500 */
[----:B------:R-:W0:Y:S02]  /*0030*/  LDC R0, c[0x0][0x360] ;  /* 0x0000d800ff007b82 */ /* 0x000e240000000800 */
[----:B0-----:R-:W-:-:S05]  /*0040*/  IMAD R0, R0, UR4, R3 ;  /* 0x0000000400007c24 */ /* 0x001fca000f8e0203 */
[----:B------:R-:W-:-:S13]  /*0050*/  ISETP.GT.AND P0, PT, R0, 0x3ffff, PT ;  /* 0x0003ffff0000780c */ /* 0x000fda0003f04270 */
[----:B------:R-:W-:Y:S05]  /*0060*/  @P0 EXIT ;  /* 0x000000000000094d */ /* 0x000fea0003800000 */
[----:B------:R-:W0:Y:S01]  /*0070*/  LDCU.64 UR6, c[0x0][0x390] ;  /* 0x00007200ff0677ac */ /* 0x000e220008000a00 */
[----:B------:R-:W-:Y:S01]  /*0080*/  SHF.R.S32.HI R3, RZ, 0x1f, R0 ;  /* 0x0000001fff037819 */ /* 0x000fe20000011400 */
[----:B------:R-:W1:Y:S01]  /*0090*/  LDC.64 R4, c[0x0][0x380] ;  /* 0x0000e000ff047b82 */ /* 0x000e620000000a00 */
[----:B------:R-:W2:Y:S02]  /*00a0*/  LDCU.64 UR4, c[0x0][0x358] ;  /* 0x00006b00ff0477ac */ /* 0x000ea40008000a00 */
[----:B------:R-:W-:-:S04]  /*00b0*/  LEA.HI R3, R3, R0, RZ, 0x8 ;  /* 0x0000000003037211 */ /* 0x000fc800078f40ff */
[----:B------:R-:W-:Y:S01]  /*00c0*/  LOP3.LUT R3, R3, 0xffffff00, RZ, 0xc0, !PT ;  /* 0xffffff0003037812 */ /* 0x000fe200078ec0ff */
[----:B------:R-:W3:Y:S03]  /*00d0*/  LDC.64 R6, c[0x0][0x388] ;  /* 0x0000e200ff067b82 */ /* 0x000ee60000000a00 */
[----:B------:R-:W-:-:S04]  /*00e0*/  IADD3 R3, PT, PT, R0, -R3, RZ ;  /* 0x8000000300037210 */ /* 0x000fc80007ffe0ff */
[C---:B0-----:R-:W-:Y:S01]  /*00f0*/  IADD3 R10, P0, PT, R3.reuse, UR6, RZ ;  /* 0x00000006030a7c10 */ /* 0x041fe2000ff1e0ff */
[----:B------:R-:W0:Y:S03]  /*0100*/  LDC.64 R8, c[0x0][0x398] ;  /* 0x0000e600ff087b82 */ /* 0x000e260000000a00 */
[----:B------:R-:W-:-:S05]  /*0110*/  LEA.HI.X.SX32 R11, R3, UR7, 0x1, P0 ;  /* 0x00000007030b7c11 */ /* 0x000fca00080f0eff */
[----:B--2---:R2:W4:Y:S01]  /*0120*/  LDG.E.U8.CONSTANT R14, desc[UR4][R10.64] ;  /* 0x000000040a0e7981 */ /* 0x004522000c1e9100 */
[C---:B-1----:R-:W-:Y:S01]  /*0130*/  IMAD.WIDE R4, R0.reuse, 0x4, R4 ;  /* 0x0000000400047825 */ /* 0x042fe200078e0204 */
[----:B------:R-:W1:Y:S03]  /*0140*/  LDC.64 R2, c[0x0][0x3a0] ;  /* 0x0000e800ff027b82 */ /* 0x000e660000000a00 */
[C---:B---3--:R-:W-:Y:S02]  /*0150*/  IMAD.WIDE R6, R0.reuse, 0x4, R6 ;  /* 0x0000000400067825 */ /* 0x048fe400078e0206 */
[----:B------:R4:W3:Y:S03]  /*0160*/  LDG.E.CONSTANT R4, desc[UR4][R4.64] ;  /* 0x0000000404047981 */ /* 0x0008e6000c1e9900 */
[----:B------:R-:W2:Y:S01]  /*0170*/  LDC.64 R12, c[0x0][0x3b0] ;  /* 0x0000ec00ff0c7b82 */ /* 0x000ea20000000a00 */
[----:B------:R-:W3:Y:S01]  /*0180*/  LDG.E.CONSTANT R7, desc[UR4][R6.64] ;  /* 0x0000000406077981 */ /* 0x000ee2000c1e9900 */
[----:B0-----:R-:W-:-:S06]  /*0190*/  IMAD.WIDE R8, R0, 0x4, R8 ;  /* 0x0000000400087825 */ /* 0x001fcc00078e0208 */
[----:B------:R-:W5:Y:S01]  /*01a0*/  LDG.E.CONSTANT R8, desc[UR4][R8.64] ;  /* 0x0000000408087981 */ /* 0x000f62000c1e9900 */
[----:B-1----:R-:W-:-:S05]  /*01b0*/  IMAD.WIDE R2, R0, 0x4, R2 ;  /* 0x0000000400027825 */ /* 0x002fca00078e0202 */
[----:B------:R-:W5:Y:S01]  /*01c0*/  LDG.E R15, desc[UR4][R2.64] ;  /* 0x00000004020f7981 */ /* 0x000f62000c1e1900 */
[----:B--2---:R-:W-:-:S06]  /*01d0*/  IMAD.WIDE R10, R0, 0x4, R12 ;  /* 0x00000004000a7825 */ /* 0x004fcc00078e020c */
[----:B------:R-:W2:Y:S01]  /*01e0*/  LDG.E.CONSTANT R10, desc[UR4][R10.64] ;  /* 0x000000040a0a7981 */ /* 0x000ea2000c1e9900 */
[----:B----4-:R-:W0:Y:S01]  /*01f0*/  I2F.S8 R5, R14 ;  /* 0x0000000e00057306 */ /* 0x010e220000001400 */
[----:B---3--:R-:W-:-:S04]  /*0200*/  FADD R4, R4, R7 ;  /* 0x0000000704047221 */ /* 0x008fc80000000000 */
[----:B0-----:R-:W-:-:S04]  /*0210*/  FADD R4, R4, R5 ;  /* 0x0000000504047221 */ /* 0x001fc80000000000 */
[----:B------:R-:W-:-:S04]  /*0220*/  FMUL R4, R4, 0.00390625 ;  /* 0x3b80000004047820 */ /* 0x000fc80000400000 */
[----:B------:R-:W-:-:S04]  /*0230*/  FMUL R4, R4, 1 ;  /* 0x3f80000004047820 */ /* 0x000fc80000400000 */
[----:B------:R-:W-:-:S04]  /*0240*/  FMUL R4, R4, 1 ;  /* 0x3f80000004047820 */ /* 0x000fc80000400000 */
[----:B------:R-:W-:-:S05]  /*0250*/  FMUL R4, R4, 1 ;  /* 0x3f80000004047820 */ /* 0x000fca0000400000 */
[----:B------:R-:W-:-:S04]  /*0260*/  FMNMX R4, R4, -127, !PT ;  /* 0xc2fe000004047809 */ /* 0x000fc80007800000 */
[----:B------:R-:W-:Y:S01]  /*0270*/  FMNMX R4, R4, 127, PT ;  /* 0x42fe000004047809 */ /* 0x000fe20003800000 */
[----:B-----5:R-:W-:-:S04]  /*0280*/  FADD R8, R8, 127 ;  /* 0x42fe000008087421 */ /* 0x020fc80000000000 */
[----:B------:R-:W-:-:S04]  /*0290*/  FADD R5, R4, -R15 ;  /* 0x8000000f04057221 */ /* 0x000fc80000000000 */
[----:B------:R-:W-:Y:S02]  /*02a0*/  FMUL R8, R8, R5 ;  /* 0x0000000508087220 */ /* 0x000fe40000400000 */
[----:B------:R-:W0:Y:S02]  /*02b0*/  LDC.64 R4, c[0x0][0x3a8] ;  /* 0x0000ea00ff047b82 */ /* 0x000e240000000a00 */
[----:B------:R-:W-:-:S05]  /*02c0*/  FFMA R8, R8, 0.00390625, R15 ;  /* 0x3b80000008087823 */ /* 0x000fca000000000f */
[----:B------:R-:W-:-:S04]  /*02d0*/  FMNMX R8, R8, -127, !PT ;  /* 0xc2fe000008087809 */ /* 0x000fc80007800000 */
[----:B------:R-:W-:-:S05]  /*02e0*/  FMNMX R7, R8, 127, PT ;  /* 0x42fe000008077809 */ /* 0x000fca0003800000 */
[----:B--2---:R-:W-:-:S05]  /*02f0*/  FADD R10, R7, R10 ;  /* 0x0000000a070a7221 */ /* 0x004fca0000000000 */
[----:B------:R-:W-:Y:S01]  /*0300*/  FMNMX R10, R10, -127, !PT ;  /* 0xc2fe00000a0a7809 */ /* 0x000fe20007800000 */
[----:B0-----:R-:W-:-:S03]  /*0310*/  IMAD.WIDE R4, R0, 0x4, R4 ;  /* 0x0000000400047825 */ /* 0x001fc600078e0204 */
[----:B------:R-:W-:Y:S01]  /*0320*/  FMNMX R9, R10, 127, PT ;  /* 0x42fe00000a097809 */ /* 0x000fe20003800000 */
[----:B------:R-:W-:Y:S04]  /*0330*/  STG.E desc[UR4][R2.64], R7 ;  /* 0x0000000702007986 */ /* 0x000fe8000c101904 */
[----:B------:R-:W-:Y:S01]  /*0340*/  STG.E desc[UR4][R4.64], R9 ;  /* 0x0000000904007986 */ /* 0x000fe2000c101904 */
[----:B------:R-:W-:Y:S05]  /*0350*/  EXIT ;  /* 0x000000000000794d */ /* 0x000fea0003800000 */
.L_x_24:
        /* <DEDUP_REMOVED lines=10> */
.L_x_80:


//--------------------- .text._Z15gru_gate_kernelPKfS0_PKaS0_PfS3_ --------------------------
	.section	.text._Z15gru_gate_kernelPKfS0_PKaS0_PfS3_,"ax",@progbits
	.align	128
        .global         _Z15gru_gate_kernelPKfS0_PKaS0_PfS3_
        .type           _Z15gru_gate_kernelPKfS0_PKaS0_PfS3_,@function
        .size           _Z15gru_gate_kernelPKfS0_PKaS0_PfS3_,(.L_x_81 - _Z15gru_gate_kernelPKfS0_PKaS0_PfS3_)
        .other          _Z15gru_gate_kernelPKfS0_PKaS0_PfS3_,@"STO_CUDA_ENTRY STV_DEFAULT"
_Z15gru_gate_kernelPKfS0_PKaS0_PfS3_:
.text._Z15gru_gate_kernelPKfS0_PKaS0_PfS3_:
        /* <DEDUP_REMOVED lines=15> */
[----:B0-----:R-:W-:-:S04]  /*00f0*/  IADD3 R8, P0, PT, R7, UR6, RZ ;  /* 0x0000000607087c10 */ /* 0x001fc8000ff1e0ff */
[----:B------:R-:W-:Y:S02]  /*0100*/  LEA.HI.X.SX32 R9, R7, UR7, 0x1, P0 ;  /* 0x0000000707097c11 */ /* 0x000fe400080f0eff */
[----:B------:R-:W0:Y:S03]  /*0110*/  LDC.64 R6, c[0x0][0x398] ;  /* 0x0000e600ff067b82 */ /* 0x000e260000000a00 */
[----:B--2---:R-:W2:Y:S01]  /*0120*/  LDG.E.U8.CONSTANT R8, desc[UR4][R8.64] ;  /* 0x0000000408087981 */ /* 0x004ea2000c1e9100 */
[----:B-1----:R-:W-:-:S04]  /*0130*/  IMAD.WIDE R4, R0, 0x4, R4 ;  /* 0x0000000400047825 */ /* 0x002fc800078e0204 */
[C---:B---3--:R-:W-:Y:S02]  /*0140*/  IMAD.WIDE R2, R0.reuse, 0x4, R2 ;  /* 0x0000000400027825 */ /* 0x048fe400078e0202 */
[----:B------:R-:W3:Y:S04]  /*0150*/  LDG.E.CONSTANT R5, desc[UR4][R4.64] ;  /* 0x0000000404057981 */ /* 0x000ee8000c1e9900 */
[----:B------:R-:W3:Y:S01]  /*0160*/  LDG.E.CONSTANT R2, desc[UR4][R2.64] ;  /* 0x0000000402027981 */ /* 0x000ee2000c1e9900 */
[----:B0-----:R-:W-:-:S05]  /*0170*/  IMAD.WIDE R6, R0, 0x4, R6 ;  /* 0x0000000400067825 */ /* 0x001fca00078e0206 */
[----:B------:R0:W4:Y:S01]  /*0180*/  LDG.E.CONSTANT R13, desc[UR4][R6.64] ;  /* 0x00000004060d7981 */ /* 0x000122000c1e9900 */
[----:B--2---:R-:W1:Y:S01]  /*0190*/  I2F.S8 R11, R8 ;  /* 0x00000008000b7306 */ /* 0x004e620000001400 */
[----:B---3--:R-:W-:Y:S02]  /*01a0*/  FADD R10, R2, R5 ;  /* 0x00000005020a7221 */ /* 0x008fe40000000000 */
[----:B------:R-:W2:Y:S02]  /*01b0*/  LDC.64 R2, c[0x0][0x3a0] ;  /* 0x0000e800ff027b82 */ /* 0x000ea40000000a00 */
[----:B-1----:R-:W-:-:S04]  /*01c0*/  FADD R10, R10, R11 ;  /* 0x0000000b0a0a7221 */ /* 0x002fc80000000000 */
[----:B------:R-:W-:Y:S02]  /*01d0*/  FMUL R10, R10, 0.00390625 ;  /* 0x3b8000000a0a7820 */ /* 0x000fe40000400000 */
[----:B------:R-:W1:Y:S02]  /*01e0*/  LDC.64 R4, c[0x0][0x3a8] ;  /* 0x0000ea00ff047b82 */ /* 0x000e640000000a00 */
[----:B------:R-:W-:-:S04]  /*01f0*/  FMUL R10, R10, 1 ;  /* 0x3f8000000a0a7820 */ /* 0x000fc80000400000 */
[----:B------:R-:W-:-:S04]  /*0200*/  FMUL R10, R10, 1 ;  /* 0x3f8000000a0a7820 */ /* 0x000fc80000400000 */
[----:B------:R-:W-:-:S05]  /*0210*/  FMUL R10, R10, 1 ;  /* 0x3f8000000a0a7820 */ /* 0x000fca0000400000 */
[----:B------:R-:W-:-:S04]  /*0220*/  FMNMX R10, R10, -127, !PT ;  /* 0xc2fe00000a0a7809 */ /* 0x000fc80007800000 */
[----:B0-----:R-:W-:-:S05]  /*0230*/  FMNMX R7, R10, 127, PT ;  /* 0x42fe00000a077809 */ /* 0x001fca0003800000 */
[----:B------:R-:W-:-:S04]  /*0240*/  FADD R6, R7, 127 ;  /* 0x42fe000007067421 */ /* 0x000fc80000000000 */
[----:B----4-:R-:W-:-:S04]  /*0250*/  FMUL R6, R6, R13 ;  /* 0x0000000d06067220 */ /* 0x010fc80000400000 */
[----:B------:R-:W-:Y:S01]  /*0260*/  FMUL R6, R6, 0.00390625 ;  /* 0x3b80000006067820 */ /* 0x000fe20000400000 */
[----:B--2---:R-:W-:-:S04]  /*0270*/  IMAD.WIDE R2, R0, 0x4, R2 ;  /* 0x0000000400027825 */ /* 0x004fc800078e0202 */
[----:B------:R-:W-:Y:S01]  /*0280*/  FMNMX R6, R6, -127, !PT ;  /* 0xc2fe000006067809 */ /* 0x000fe20007800000 */
[----:B-1----:R-:W-:-:S03]  /*0290*/  IMAD.WIDE R4, R0, 0x4, R4 ;  /* 0x0000000400047825 */ /* 0x002fc600078e0204 */
[----:B------:R-:W-:Y:S01]  /*02a0*/  FMNMX R9, R6, 127, PT ;  /* 0x42fe000006097809 */ /* 0x000fe20003800000 */
[----:B------:R-:W-:Y:S04]  /*02b0*/  STG.E desc[UR4][R2.64], R7 ;  /* 0x0000000702007986 */ /* 0x000fe8000c101904 */
[----:B------:R-:W-:Y:S01]  /*02c0*/  STG.E desc[UR4][R4.64], R9 ;  /* 0x0000000904007986 */ /* 0x000fe2000c101904 */
[----:B------:R-:W-:Y:S05]  /*02d0*/  EXIT ;  /* 0x000000000000794d */ /* 0x000fea0003800000 */
.L_x_25:
        /* <DEDUP_REMOVED lines=10> */
.L_x_81:


//--------------------- .text._Z25fused_perturbation_kernelPfPKfiij --------------------------
	.section	.text._Z25fused_perturbation_kernelPfPKfiij,"ax",@progbits
	.align	128
        .global         _Z25fused_perturbation_kernelPfPKfiij
        .type           _Z25fused_perturbation_kernelPfPKfiij,@function
        .size           _Z25fused_perturbation_kernelPfPKfiij,(.L_x_82 - _Z25fused_perturbation_kernelPfPKfiij)
        .other          _Z25fused_perturbation_kernelPfPKfiij,@"STO_CUDA_ENTRY STV_DEFAULT"
_Z25fused_perturbation_kernelPfPKfiij:
.text._Z25fused_perturbation_kernelPfPKfiij:
[----:B------:R-:W-:Y:S01]  /*0000*/  LDC R1, c[0x0][0x37c] ;  /* 0x0000df00ff017b82 */ /* 0x000fe20000000800 */
[----:B------:R-:W0:Y:S01]  /*0010*/  S2R R2, SR_TID.X ;  /* 0x0000000000027919 */ /* 0x000e220000002100 */
[----:B------:R-:W1:Y:S06]  /*0020*/  LDCU UR14, c[0x0][0x394] ;  /* 0x00007280ff0e77ac */ /* 0x000e6c0008000800 */
[----:B------:R-:W2:Y:S01]  /*0030*/  S2UR UR9, SR_CTAID.X ;  /* 0x00000000000979c3 */ /* 0x000ea20000002500 */
[----:B------:R-:W-:Y:S01]  /*0040*/  BSSY.RECONVERGENT B0, `(.L_x_26) ;  /* 0x000006a000007945 */ /* 0x000fe20003800200 */
[----:B------:R-:W-:Y:S01]  /*0050*/  IMAD.MOV.U32 R12, RZ, RZ, RZ ;  /* 0x000000ffff0c7224 */ /* 0x000fe200078e00ff */
[----:B------:R-:W3:Y:S01]  /*0060*/  LDCU.64 UR4, c[0x0][0x388] ;  /* 0x00007100ff0477ac */ /* 0x000ee20008000a00 */
[----:B------:R-:W-:Y:S01]  /*0070*/  IMAD.MOV.U32 R3, RZ, RZ, RZ ;  /* 0x000000ffff037224 */ /* 0x000fe200078e00ff */
[----:B------:R-:W4:Y:S01]  /*0080*/  LDCU UR10, c[0x0][0x398] ;  /* 0x00007300ff0a77ac */ /* 0x000f220008000800 */
[----:B------:R-:W0:Y:S01]  /*0090*/  LDCU.64 UR12, c[0x0][0x358] ;  /* 0x00006b00ff0c77ac */ /* 0x000e220008000a00 */
[----:B------:R-:W0:Y:S01]  /*00a0*/  LDCU UR16, c[0x0][0x390] ;  /* 0x00007200ff1077ac */ /* 0x000e220008000800 */
[----:B-1----:R-:W-:Y:S01]  /*00b0*/  USHF.R.S32.HI UR6, URZ, 0x1f, UR14 ;  /* 0x0000001fff067899 */ /* 0x002fe2000801140e */
[----:B------:R-:W1:Y:S03]  /*00c0*/  LDCU UR15, c[0x0][0x390] ;  /* 0x00007200ff0f77ac */ /* 0x000e660008000800 */
[----:B------:R-:W-:-:S04]  /*00d0*/  ULEA.HI UR6, UR6, UR14, URZ, 0x2 ;  /* 0x0000000e06067291 */ /* 0x000fc8000f8f10ff */
[----:B------:R-:W-:Y:S01]  /*00e0*/  ULOP3.LUT UR8, UR6, 0xfffffffc, URZ, 0xc0, !UPT ;  /* 0xfffffffc06087892 */ /* 0x000fe2000f8ec0ff */
[----:B0-----:R-:W-:Y:S01]  /*00f0*/  IMAD.SHL.U32 R0, R2, 0x4, RZ ;  /* 0x0000000402007824 */ /* 0x001fe200078e00ff */
[----:B--2---:R-:W-:-:S04]  /*0100*/  USHF.L.U32 UR6, UR9, 0x1, URZ ;  /* 0x0000000109067899 */ /* 0x004fc800080006ff */
[----:B------:R-:W-:Y:S01]  /*0110*/  ISETP.GE.AND P1, PT, R0, UR8, PT ;  /* 0x0000000800007c0c */ /* 0x000fe2000bf26270 */
[----:B------:R-:W-:Y:S01]  /*0120*/  UIMAD UR7, UR6, UR14, URZ ;  /* 0x0000000e060772a4 */ /* 0x000fe2000f8e02ff */
[----:B------:R-:W-:-:S03]  /*0130*/  VIADD R13, R2, UR8 ;  /* 0x00000008020d7c36 */ /* 0x000fc60008000000 */
[----:B---3--:R-:W-:Y:S02]  /*0140*/  UIMAD.WIDE UR4, UR7, 0x4, UR4 ;  /* 0x00000004070478a5 */ /* 0x008fe4000f8e0204 */
[----:B----4-:R-:W-:Y:S01]  /*0150*/  UIADD3 UR7, UPT, UPT, UR9, UR10, URZ ;  /* 0x0000000a09077290 */ /* 0x010fe2000fffe0ff */
[----:B------:R-:W-:Y:S01]  /*0160*/  ISETP.GE.AND P0, PT, R13, UR14, PT ;  /* 0x0000000e0d007c0c */ /* 0x000fe2000bf06270 */
[----:B------:R-:W-:-:S04]  /*0170*/  UIMAD.WIDE UR10, UR14, 0x4, UR4 ;  /* 0x000000040e0a78a5 */ /* 0x000fc8000f8e0204 */
[----:B-1----:R-:W-:Y:S08]  /*0180*/  @P1 BRA `(.L_x_27) ;  /* 0x0000000400541947 */ /* 0x002ff00003800000 */
[----:B------:R-:W0:Y:S01]  /*0190*/  LDC R14, c[0x0][0x360] ;  /* 0x0000d800ff0e7b82 */ /* 0x000e220000000800 */
[----:B------:R-:W-:Y:S02]  /*01a0*/  HFMA2 R3, -RZ, RZ, 0, 0 ;  /* 0x00000000ff037431 */ /* 0x000fe400000001ff */
[----:B------:R-:W-:Y:S02]  /*01b0*/  IMAD.MOV.U32 R15, RZ, RZ, R0 ;  /* 0x000000ffff0f7224 */ /* 0x000fe400078e0000 */
[----:B------:R-:W-:-:S07]  /*01c0*/  IMAD.MOV.U32 R12, RZ, RZ, RZ ;  /* 0x000000ffff0c7224 */ /* 0x000fce00078e00ff */
.L_x_28:
[----:B------:R-:W-:Y:S02]  /*01d0*/  IMAD.MOV.U32 R4, RZ, RZ, 0x4 ;  /* 0x00000004ff047424 */ /* 0x000fe400078e00ff */
[----:B------:R-:W-:Y:S02]  /*01e0*/  IMAD.MOV.U32 R8, RZ, RZ, 0x4 ;  /* 0x00000004ff087424 */ /* 0x000fe400078e00ff */
[----:B------:R-:W-:-:S04]  /*01f0*/  IMAD.WIDE R4, R15, R4, UR4 ;  /* 0x000000040f047e25 */ /* 0x000fc8000f8e0204 */
[C---:B------:R-:W-:Y:S02]  /*0200*/  IMAD.WIDE R8, R15.reuse, R8, UR10 ;  /* 0x0000000a0f087e25 */ /* 0x040fe4000f8e0208 */
[----:B------:R-:W2:Y:S04]  /*0210*/  LDG.E.128.CONSTANT R4, desc[UR12][R4.64] ;  /* 0x0000000c04047981 */ /* 0x000ea8000c1e9d00 */
[----:B------:R-:W3:Y:S01]  /*0220*/  LDG.E.128.CONSTANT R8, desc[UR12][R8.64] ;  /* 0x0000000c08087981 */ /* 0x000ee2000c1e9d00 */
[----:B------:R-:W-:Y:S01]  /*0230*/  IADD3 R16, PT, PT, R15, UR15, RZ ;  /* 0x0000000f0f107c10 */ /* 0x000fe2000fffe0ff */
[----:B------:R-:W-:Y:S02]  /*0240*/  IMAD.MOV.U32 R17, RZ, RZ, -0x61c88647 ;  /* 0x9e3779b9ff117424 */ /* 0x000fe400078e00ff */
[----:B0-----:R-:W-:-:S02]  /*0250*/  IMAD R15, R14, 0x4, R15 ;  /* 0x000000040e0f7824 */ /* 0x001fc400078e020f */
[----:B------:R-:W-:-:S04]  /*0260*/  IMAD R16, R16, R17, UR7 ;  /* 0x0000000710107e24 */ /* 0x000fc8000f8e0211 */
[C---:B------:R-:W-:Y:S01]  /*0270*/  VIADD R18, R16.reuse, 0x9e3779b9 ;  /* 0x9e3779b910127836 */ /* 0x040fe20000000000 */
[----:B------:R-:W-:Y:S01]  /*0280*/  SHF.R.U32.HI R17, RZ, 0x10, R16 ;  /* 0x00000010ff117819 */ /* 0x000fe20000011610 */
[----:B------:R-:W-:-:S03]  /*0290*/  VIADD R20, R16, 0x3c6ef372 ;  /* 0x3c6ef37210147836 */ /* 0x000fc60000000000 */
[----:B------:R-:W-:Y:S02]  /*02a0*/  LOP3.LUT R17, R17, R16, RZ, 0x3c, !PT ;  /* 0x0000001011117212 */ /* 0x000fe400078e3cff */
[----:B------:R-:W-:Y:S02]  /*02b0*/  SHF.R.U32.HI R19, RZ, 0x10, R18 ;  /* 0x00000010ff137819 */ /* 0x000fe40000011612 */
[----:B------:R-:W-:Y:S01]  /*02c0*/  SHF.R.U32.HI R21, RZ, 0x10, R20 ;  /* 0x00000010ff157819 */ /* 0x000fe20000011614 */
[----:B------:R-:W-:Y:S01]  /*02d0*/  IMAD R17, R17, -0x7a143595, RZ ;  /* 0x85ebca6b11117824 */ /* 0x000fe200078e02ff */
[----:B------:R-:W-:Y:S02]  /*02e0*/  LOP3.LUT R19, R19, R18, RZ, 0x3c, !PT ;  /* 0x0000001213137212 */ /* 0x000fe400078e3cff */
[----:B------:R-:W-:Y:S01]  /*02f0*/  LOP3.LUT R21, R21, R20, RZ, 0x3c, !PT ;  /* 0x0000001415157212 */ /* 0x000fe200078e3cff */
[----:B------:R-:W-:Y:S01]  /*0300*/  VIADD R20, R16, 0xdaa66d2b ;  /* 0xdaa66d2b10147836 */ /* 0x000fe20000000000 */
[----:B------:R-:W-:Y:S01]  /*0310*/  SHF.R.U32.HI R18, RZ, 0xd, R17 ;  /* 0x0000000dff127819 */ /* 0x000fe20000011611 */
[----:B------:R-:W-:-:S02]  /*0320*/  IMAD R19, R19, -0x7a143595, RZ ;  /* 0x85ebca6b13137824 */ /* 0x000fc400078e02ff */
[----:B------:R-:W-:Y:S01]  /*0330*/  IMAD R21, R21, -0x7a143595, RZ ;  /* 0x85ebca6b15157824 */ /* 0x000fe200078e02ff */
[----:B------:R-:W-:Y:S02]  /*0340*/  LOP3.LUT R18, R18, R17, RZ, 0x3c, !PT ;  /* 0x0000001112127212 */ /* 0x000fe400078e3cff */
[----:B------:R-:W-:Y:S02]  /*0350*/  SHF.R.U32.HI R17, RZ, 0x10, R20 ;  /* 0x00000010ff117819 */ /* 0x000fe40000011614 */
[----:B------:R-:W-:Y:S01]  /*0360*/  SHF.R.U32.HI R16, RZ, 0xd, R19 ;  /* 0x0000000dff107819 */ /* 0x000fe20000011613 */
[----:B------:R-:W-:Y:S01]  /*0370*/  IMAD R18, R18, -0x3d4d51cb, RZ ;  /* 0xc2b2ae3512127824 */ /* 0x000fe200078e02ff */
[----:B------:R-:W-:Y:S02]  /*0380*/  LOP3.LUT R17, R17, R20, RZ, 0x3c, !PT ;  /* 0x0000001411117212 */ /* 0x000fe400078e3cff */
[----:B------:R-:W-:Y:S02]  /*0390*/  LOP3.LUT R16, R16, R19, RZ, 0x3c, !PT ;  /* 0x0000001310107212 */ /* 0x000fe400078e3cff */
[----:B------:R-:W-:Y:S01]  /*03a0*/  SHF.R.U32.HI R20, RZ, 0xd, R21 ;  /* 0x0000000dff147819 */ /* 0x000fe20000011615 */
[----:B------:R-:W-:Y:S01]  /*03b0*/  IMAD R22, R17, -0x7a143595, RZ ;  /* 0x85ebca6b11167824 */ /* 0x000fe200078e02ff */
[----:B------:R-:W-:Y:S01]  /*03c0*/  SHF.R.U32.HI R17, RZ, 0x10, R18 ;  /* 0x00000010ff117819 */ /* 0x000fe20000011612 */
[----:B------:R-:W-:Y:S01]  /*03d0*/  IMAD R16, R16, -0x3d4d51cb, RZ ;  /* 0xc2b2ae3510107824 */ /* 0x000fe200078e02ff */
[----:B------:R-:W-:-:S02]  /*03e0*/  LOP3.LUT R20, R20, R21, RZ, 0x3c, !PT ;  /* 0x0000001514147212 */ /* 0x000fc400078e3cff */
[----:B------:R-:W-:Y:S02]  /*03f0*/  LOP3.LUT R17, R17, R18, RZ, 0x3c, !PT ;  /* 0x0000001211117212 */ /* 0x000fe400078e3cff */
[----:B------:R-:W-:Y:S01]  /*0400*/  SHF.R.U32.HI R21, RZ, 0xd, R22 ;  /* 0x0000000dff157819 */ /* 0x000fe20000011616 */
[----:B------:R-:W-:Y:S01]  /*0410*/  IMAD R20, R20, -0x3d4d51cb, RZ ;  /* 0xc2b2ae3514147824 */ /* 0x000fe200078e02ff */
[----:B------:R-:W-:Y:S02]  /*0420*/  SHF.R.U32.HI R19, RZ, 0x10, R16 ;  /* 0x00000010ff137819 */ /* 0x000fe40000011610 */
[----:B------:R-:W-:Y:S02]  /*0430*/  LOP3.LUT R18, R17, 0x1, RZ, 0xc0, !PT ;  /* 0x0000000111127812 */ /* 0x000fe400078ec0ff */
[----:B------:R-:W-:Y:S02]  /*0440*/  LOP3.LUT R22, R21, R22, RZ, 0x3c, !PT ;  /* 0x0000001615167212 */ /* 0x000fe400078e3cff */
[----:B------:R-:W-:-:S02]  /*0450*/  LOP3.LUT R19, R19, R16, RZ, 0x3c, !PT ;  /* 0x0000001013137212 */ /* 0x000fc400078e3cff */
[----:B------:R-:W-:Y:S01]  /*0460*/  ISETP.NE.U32.AND P2, PT, R18, 0x1, PT ;  /* 0x000000011200780c */ /* 0x000fe20003f45070 */
[----:B------:R-:W-:Y:S01]  /*0470*/  IMAD R22, R22, -0x3d4d51cb, RZ ;  /* 0xc2b2ae3516167824 */ /* 0x000fe200078e02ff */
[----:B------:R-:W-:Y:S02]  /*0480*/  SHF.R.U32.HI R21, RZ, 0x10, R20 ;  /* 0x00000010ff157819 */ /* 0x000fe40000011614 */
[----:B------:R-:W-:Y:S02]  /*0490*/  LOP3.LUT R16, R19, 0x1, RZ, 0xc0, !PT ;  /* 0x0000000113107812 */ /* 0x000fe400078ec0ff */
[----:B------:R-:W-:Y:S02]  /*04a0*/  SHF.R.U32.HI R17, RZ, 0x1, R17 ;  /* 0x00000001ff117819 */ /* 0x000fe40000011611 */
[----:B------:R-:W-:Y:S02]  /*04b0*/  LOP3.LUT R21, R21, R20, RZ, 0x3c, !PT ;  /* 0x0000001415157212 */ /* 0x000fe400078e3cff */
[----:B------:R-:W-:-:S02]  /*04c0*/  SHF.R.U32.HI R23, RZ, 0x10, R22 ;  /* 0x00000010ff177819 */ /* 0x000fc40000011616 */
[----:B------:R-:W-:Y:S02]  /*04d0*/  ISETP.NE.U32.AND P1, PT, R16, 0x1, PT ;  /* 0x000000011000780c */ /* 0x000fe40003f25070 */
[----:B------:R-:W-:Y:S02]  /*04e0*/  LOP3.LUT R17, R17, 0x1f, RZ, 0xc0, !PT ;  /* 0x0000001f11117812 */ /* 0x000fe400078ec0ff */
[----:B------:R-:W-:Y:S02]  /*04f0*/  LOP3.LUT R16, R21, 0x1, RZ, 0xc0, !PT ;  /* 0x0000000115107812 */ /* 0x000fe400078ec0ff */
[----:B------:R-:W-:Y:S02]  /*0500*/  LOP3.LUT R23, R23, R22, RZ, 0x3c, !PT ;  /* 0x0000001617177212 */ /* 0x000fe400078e3cff */
[----:B------:R-:W-:Y:S02]  /*0510*/  SHF.R.U32.HI R19, RZ, 0x1, R19 ;  /* 0x00000001ff137819 */ /* 0x000fe40000011613 */
[----:B------:R-:W-:-:S02]  /*0520*/  @P2 IADD3 R17, PT, PT, -R17, RZ, RZ ;  /* 0x000000ff11112210 */ /* 0x000fc40007ffe1ff */
[----:B------:R-:W-:Y:S02]  /*0530*/  ISETP.NE.U32.AND P2, PT, R16, 0x1, PT ;  /* 0x000000011000780c */ /* 0x000fe40003f45070 */
[----:B------:R-:W-:Y:S02]  /*0540*/  LOP3.LUT R18, R23, 0x1, RZ, 0xc0, !PT ;  /* 0x0000000117127812 */ /* 0x000fe400078ec0ff */
[----:B------:R-:W-:Y:S01]  /*0550*/  LOP3.LUT R19, R19, 0x1f, RZ, 0xc0, !PT ;  /* 0x0000001f13137812 */ /* 0x000fe200078ec0ff */
[----:B------:R-:W-:Y:S01]  /*0560*/  I2F.S16 R17, R17 ;  /* 0x0000001100117306 */ /* 0x000fe20000101400 */
[----:B------:R-:W-:Y:S02]  /*0570*/  SHF.R.U32.HI R21, RZ, 0x1, R21 ;  /* 0x00000001ff157819 */ /* 0x000fe40000011615 */
[----:B------:R-:W-:Y:S01]  /*0580*/  ISETP.NE.U32.AND P3, PT, R18, 0x1, PT ;  /* 0x000000011200780c */ /* 0x000fe20003f65070 */
[----:B------:R-:W-:Y:S01]  /*0590*/  @P1 IMAD.MOV R19, RZ, RZ, -R19 ;  /* 0x000000ffff131224 */ /* 0x000fe200078e0a13 */
[----:B------:R-:W-:-:S02]  /*05a0*/  LOP3.LUT R21, R21, 0x1f, RZ, 0xc0, !PT ;  /* 0x0000001f15157812 */ /* 0x000fc400078ec0ff */
[----:B------:R-:W-:Y:S01]  /*05b0*/  SHF.R.U32.HI R23, RZ, 0x1, R23 ;  /* 0x00000001ff177819 */ /* 0x000fe20000011617 */
[----:B------:R-:W2:Y:S01]  /*05c0*/  I2F.S16 R16, R19 ;  /* 0x0000001300107306 */ /* 0x000ea20000101400 */
[----:B------:R-:W-:Y:S01]  /*05d0*/  ISETP.GE.AND P1, PT, R15, UR8, PT ;  /* 0x000000080f007c0c */ /* 0x000fe2000bf26270 */
[----:B------:R-:W-:Y:S01]  /*05e0*/  @P2 IMAD.MOV R21, RZ, RZ, -R21 ;  /* 0x000000ffff152224 */ /* 0x000fe200078e0a15 */
[----:B------:R-:W-:-:S05]  /*05f0*/  LOP3.LUT R23, R23, 0x1f, RZ, 0xc0, !PT ;  /* 0x0000001f17177812 */ /* 0x000fca00078ec0ff */
[----:B------:R-:W0:Y:S01]  /*0600*/  I2F.S16 R21, R21 ;  /* 0x0000001500157306 */ /* 0x000e220000101400 */
[----:B------:R-:W-:-:S07]  /*0610*/  @P3 IMAD.MOV R23, RZ, RZ, -R23 ;  /* 0x000000ffff173224 */ /* 0x000fce00078e0a17 */
[----:B------:R-:W1:Y:S01]  /*0620*/  I2F.S16 R18, R23 ;  /* 0x0000001700127306 */ /* 0x000e620000101400 */
[-C--:B--2---:R-:W-:Y:S01]  /*0630*/  FMUL R5, R5, R16.reuse ;  /* 0x0000001005057220 */ /* 0x084fe20000400000 */
[----:B---3--:R-:W-:-:S03]  /*0640*/  FMUL R9, R9, R16 ;  /* 0x0000001009097220 */ /* 0x008fc60000400000 */
[-C--:B------:R-:W-:Y:S01]  /*0650*/  FFMA R5, R4, R17.reuse, R5 ;  /* 0x0000001104057223 */ /* 0x080fe20000000005 */
[----:B------:R-:W-:-:S03]  /*0660*/  FFMA R9, R8, R17, R9 ;  /* 0x0000001108097223 */ /* 0x000fc60000000009 */
[-C--:B0-----:R-:W-:Y:S01]  /*0670*/  FFMA R6, R6, R21.reuse, R5 ;  /* 0x0000001506067223 */ /* 0x081fe20000000005 */
[----:B------:R-:W-:-:S03]  /*0680*/  FFMA R10, R10, R21, R9 ;  /* 0x000000150a0a7223 */ /* 0x000fc60000000009 */
[-C--:B-1----:R-:W-:Y:S01]  /*0690*/  FFMA R7, R7, R18.reuse, R6 ;  /* 0x0000001207077223 */ /* 0x082fe20000000006 */
[----:B------:R-:W-:-:S03]  /*06a0*/  FFMA R10, R11, R18, R10 ;  /* 0x000000120b0a7223 */ /* 0x000fc6000000000a */
[----:B------:R-:W-:Y:S01]  /*06b0*/  FADD R12, R7, R12 ;  /* 0x0000000c070c7221 */ /* 0x000fe20000000000 */
[----:B------:R-:W-:Y:S01]  /*06c0*/  FADD R3, R10, R3 ;  /* 0x000000030a037221 */ /* 0x000fe20000000000 */
[----:B------:R-:W-:Y:S06]  /*06d0*/  @!P1 BRA `(.L_x_28) ;  /* 0xfffffff800bc9947 */ /* 0x000fec000383ffff */
.L_x_27:
[----:B------:R-:W-:Y:S05]  /*06e0*/  BSYNC.RECONVERGENT B0 ;  /* 0x0000000000007941 */ /* 0x000fea0003800200 */
.L_x_26:
[----:B------:R-:W-:Y:S04]  /*06f0*/  BSSY.RECONVERGENT B0, `(.L_x_29) ;  /* 0x000001f000007945 */ /* 0x000fe80003800200 */
[----:B------:R-:W-:Y:S05]  /*0700*/  @P0 BRA `(.L_x_30) ;  /* 0x0000000000740947 */ /* 0x000fea0003800000 */
[----:B------:R-:W0:Y:S02]  /*0710*/  LDC R4, c[0x0][0x360] ;  /* 0x0000d800ff047b82 */ /* 0x000e240000000800 */
.L_x_31:
[----:B------:R-:W-:Y:S01]  /*0720*/  MOV R6, 0x4 ;  /* 0x0000000400067802 */ /* 0x000fe20000000f00 */
[----:B------:R-:W-:-:S04]  /*0730*/  IMAD.MOV.U32 R8, RZ, RZ, 0x4 ;  /* 0x00000004ff087424 */ /* 0x000fc800078e00ff */
[----:B------:R-:W-:-:S04]  /*0740*/  IMAD.WIDE R6, R13, R6, UR4 ;  /* 0x000000040d067e25 */ /* 0x000fc8000f8e0206 */
[C---:B------:R-:W-:Y:S02]  /*0750*/  IMAD.WIDE R8, R13.reuse, R8, UR10 ;  /* 0x0000000a0d087e25 */ /* 0x040fe4000f8e0208 */
[----:B------:R1:W2:Y:S04]  /*0760*/  LDG.E.CONSTANT R7, desc[UR12][R6.64] ;  /* 0x0000000c06077981 */ /* 0x0002a8000c1e9900 */
[----:B------:R-:W3:Y:S01]  /*0770*/  LDG.E.CONSTANT R8, desc[UR12][R8.64] ;  /* 0x0000000c08087981 */ /* 0x000ee2000c1e9900 */
[----:B------:R-:W-:Y:S02]  /*0780*/  VIADD R5, R13, UR16 ;  /* 0x000000100d057c36 */ /* 0x000fe40008000000 */
[----:B------:R-:W-:Y:S02]  /*0790*/  IMAD.MOV.U32 R10, RZ, RZ, -0x61c88647 ;  /* 0x9e3779b9ff0a7424 */ /* 0x000fe400078e00ff */
[----:B0-----:R-:W-:-:S02]  /*07a0*/  IMAD.IADD R13, R4, 0x1, R13 ;  /* 0x00000001040d7824 */ /* 0x001fc400078e020d */
[----:B------:R-:W-:-:S05]  /*07b0*/  IMAD R5, R5, R10, UR7 ;  /* 0x0000000705057e24 */ /* 0x000fca000f8e020a */
[----:B------:R-:W-:-:S04]  /*07c0*/  SHF.R.U32.HI R10, RZ, 0x10, R5 ;  /* 0x00000010ff0a7819 */ /* 0x000fc80000011605 */
[----:B------:R-:W-:-:S05]  /*07d0*/  LOP3.LUT R10, R10, R5, RZ, 0x3c, !PT ;  /* 0x000000050a0a7212 */ /* 0x000fca00078e3cff */
[----:B------:R-:W-:-:S05]  /*07e0*/  IMAD R10, R10, -0x7a143595, RZ ;  /* 0x85ebca6b0a0a7824 */ /* 0x000fca00078e02ff */
[----:B------:R-:W-:-:S04]  /*07f0*/  SHF.R.U32.HI R5, RZ, 0xd, R10 ;  /* 0x0000000dff057819 */ /* 0x000fc8000001160a */
[----:B------:R-:W-:-:S05]  /*0800*/  LOP3.LUT R5, R5, R10, RZ, 0x3c, !PT ;  /* 0x0000000a05057212 */ /* 0x000fca00078e3cff */
[----:B------:R-:W-:-:S05]  /*0810*/  IMAD R5, R5, -0x3d4d51cb, RZ ;  /* 0xc2b2ae3505057824 */ /* 0x000fca00078e02ff */
[----:B-1----:R-:W-:-:S04]  /*0820*/  SHF.R.U32.HI R6, RZ, 0x10, R5 ;  /* 0x00000010ff067819 */ /* 0x002fc80000011605 */
[----:B------:R-:W-:-:S04]  /*0830*/  LOP3.LUT R6, R6, R5, RZ, 0x3c, !PT ;  /* 0x0000000506067212 */ /* 0x000fc800078e3cff */
[----:B------:R-:W-:Y:S02]  /*0840*/  LOP3.LUT R5, R6, 0x1, RZ, 0xc0, !PT ;  /* 0x0000000106057812 */ /* 0x000fe400078ec0ff */
[----:B------:R-:W-:Y:S02]  /*0850*/  SHF.R.U32.HI R6, RZ, 0x1, R6 ;  /* 0x00000001ff067819 */ /* 0x000fe40000011606 */
[----:B------:R-:W-:Y:S02]  /*0860*/  ISETP.NE.U32.AND P0, PT, R5, 0x1, PT ;  /* 0x000000010500780c */ /* 0x000fe40003f05070 */
[----:B------:R-:W-:-:S11]  /*0870*/  LOP3.LUT R6, R6, 0x1f, RZ, 0xc0, !PT ;  /* 0x0000001f06067812 */ /* 0x000fd600078ec0ff */
[----:B------:R-:W-:Y:S02]  /*0880*/  @P0 IADD3 R6, PT, PT, -R6, RZ, RZ ;  /* 0x000000ff06060210 */ /* 0x000fe40007ffe1ff */
[----:B------:R-:W-:Y:S02]  /*0890*/  ISETP.GE.AND P0, PT, R13, UR14, PT ;  /* 0x0000000e0d007c0c */ /* 0x000fe4000bf06270 */
[----:B------:R-:W2:Y:S02]  /*08a0*/  I2F.S16 R5, R6 ;  /* 0x0000000600057306 */ /* 0x000ea40000101400 */
[C---:B--2---:R-:W-:Y:S01]  /*08b0*/  FFMA R12, R5.reuse, R7, R12 ;  /* 0x00000007050c7223 */ /* 0x044fe2000000000c */
[----:B---3--:R-:W-:-:S08]  /*08c0*/  FFMA R3, R5, R8, R3 ;  /* 0x0000000805037223 */ /* 0x008fd00000000003 */
[----:B------:R-:W-:Y:S05]  /*08d0*/  @!P0 BRA `(.L_x_31) ;  /* 0xfffffffc00908947 */ /* 0x000fea000383ffff */
.L_x_30:
[----:B------:R-:W-:Y:S05]  /*08e0*/  BSYNC.RECONVERGENT B0 ;  /* 0x0000000000007941 */ /* 0x000fea0003800200 */
.L_x_29:
[----:B------:R-:W0:Y:S01]  /*08f0*/  SHFL.DOWN PT, R5, R12, 0x10, 0x1f ;  /* 0x0a001f000c057f89 */ /* 0x000e2200000e0000 */
[C---:B------:R-:W-:Y:S01]  /*0900*/  LOP3.LUT P0, RZ, R2.reuse, 0x1f, RZ, 0xc0, !PT ;  /* 0x0000001f02ff7812 */ /* 0x040fe2000780c0ff */
[----:B------:R-:W1:Y:S01]  /*0910*/  LDCU UR14, c[0x0][0x390] ;  /* 0x00007200ff0e77ac */ /* 0x000e620008000800 */
[----:B------:R-:W-:Y:S01]  /*0920*/  BSSY.RECONVERGENT B0, `(.L_x_32) ;  /* 0x000001f000007945 */ /* 0x000fe20003800200 */
[----:B------:R-:W2:Y:S01]  /*0930*/  SHFL.DOWN PT, R4, R3, 0x10, 0x1f ;  /* 0x0a001f0003047f89 */ /* 0x000ea200000e0000 */
[----:B------:R-:W-:Y:S01]  /*0940*/  ISETP.NE.AND P1, PT, R2, RZ, PT ;  /* 0x000000ff0200720c */ /* 0x000fe20003f25270 */
[----:B0-----:R-:W-:Y:S01]  /*0950*/  FADD R5, R5, R12 ;  /* 0x0000000c05057221 */ /* 0x001fe20000000000 */
[----:B--2---:R-:W-:-:S04]  /*0960*/  FADD R4, R4, R3 ;  /* 0x0000000304047221 */ /* 0x004fc80000000000 */
[----:B------:R-:W0:Y:S04]  /*0970*/  SHFL.DOWN PT, R6, R5, 0x8, 0x1f ;  /* 0x09001f0005067f89 */ /* 0x000e2800000e0000 */
[----:B------:R-:W2:Y:S01]  /*0980*/  SHFL.DOWN PT, R7, R4, 0x8, 0x1f ;  /* 0x09001f0004077f89 */ /* 0x000ea200000e0000 */
        /* <DEDUP_REMOVED lines=13> */
[----:B--2---:R-:W-:Y:S01]  /*0a60*/  FADD R5, R3, R4 ;  /* 0x0000000403057221 */ /* 0x004fe20000000000 */
[----:B-1----:R-:W-:Y:S06]  /*0a70*/  @P0 BRA `(.L_x_33) ;  /* 0x0000000000240947 */ /* 0x002fec0003800000 */
[----:B------:R-:W0:Y:S01]  /*0a80*/  S2UR UR8, SR_CgaCtaId ;  /* 0x00000000000879c3 */ /* 0x000e220000008800 */
[----:B------:R-:W-:Y:S02]  /*0a90*/  UMOV UR4, 0x400 ;  /* 0x0000040000047882 */ /* 0x000fe40000000000 */
[----:B------:R-:W-:Y:S02]  /*0aa0*/  UIADD3 UR5, UPT, UPT, UR4, 0x20, URZ ;  /* 0x0000002004057890 */ /* 0x000fe4000fffe0ff */
[----:B0-----:R-:W-:Y:S02]  /*0ab0*/  ULEA UR4, UR8, UR4, 0x18 ;  /* 0x0000000408047291 */ /* 0x001fe4000f8ec0ff */
[----:B------:R-:W-:-:S04]  /*0ac0*/  ULEA UR5, UR8, UR5, 0x18 ;  /* 0x0000000508057291 */ /* 0x000fc8000f8ec0ff */
[C---:B------:R-:W-:Y:S02]  /*0ad0*/  LEA.HI R3, R2.reuse, UR4, RZ, 0x1d ;  /* 0x0000000402037c11 */ /* 0x040fe4000f8fe8ff */
[----:B------:R-:W-:-:S03]  /*0ae0*/  LEA.HI R2, R2, UR5, RZ, 0x1d ;  /* 0x0000000502027c11 */ /* 0x000fc6000f8fe8ff */
[----:B------:R0:W-:Y:S04]  /*0af0*/  STS [R3], R6 ;  /* 0x0000000603007388 */ /* 0x0001e80000000800 */
[----:B------:R0:W-:Y:S02]  /*0b00*/  STS [R2], R5 ;  /* 0x0000000502007388 */ /* 0x0001e40000000800 */
.L_x_33:
[----:B------:R-:W-:Y:S05]  /*0b10*/  BSYNC.RECONVERGENT B0 ;  /* 0x0000000000007941 */ /* 0x000fea0003800200 */
.L_x_32:
[----:B------:R-:W-:Y:S06]  /*0b20*/  BAR.SYNC.DEFER_BLOCKING 0x0 ;  /* 0x0000000000007b1d */ /* 0x000fec0000010000 */
[----:B------:R-:W-:Y:S04]  /*0b30*/  BSSY.RECONVERGENT B0, `(.L_x_34) ;  /* 0x000001a000007945 */ /* 0x000fe80003800200 */
[----:B------:R-:W-:Y:S05]  /*0b40*/  @P1 BRA `(.L_x_35) ;  /* 0x0000000000601947 */ /* 0x000fea0003800000 */
[----:B------:R-:W1:Y:S01]  /*0b50*/  S2UR UR5, SR_CgaCtaId ;  /* 0x00000000000579c3 */ /* 0x000e620000008800 */
[----:B------:R-:W-:Y:S02]  /*0b60*/  UMOV UR4, 0x400 ;  /* 0x0000040000047882 */ /* 0x000fe40000000000 */
[----:B-1----:R-:W-:-:S09]  /*0b70*/  ULEA UR4, UR5, UR4, 0x18 ;  /* 0x0000000405047291 */ /* 0x002fd2000f8ec0ff */
[----:B------:R-:W1:Y:S04]  /*0b80*/  LDS.128 R16, [UR4] ;  /* 0x00000004ff107984 */ /* 0x000e680008000c00 */
[----:B------:R-:W2:Y:S04]  /*0b90*/  LDS.128 R12, [UR4+0x20] ;  /* 0x00002004ff0c7984 */ /* 0x000ea80008000c00 */
[----:B------:R-:W3:Y:S04]  /*0ba0*/  LDS.128 R8, [UR4+0x10] ;  /* 0x00001004ff087984 */ /* 0x000ee80008000c00 */
[----:B0-----:R-:W0:Y:S01]  /*0bb0*/  LDS.128 R4, [UR4+0x30] ;  /* 0x00003004ff047984 */ /* 0x001e220008000c00 */
[----:B-1----:R-:W-:Y:S01]  /*0bc0*/  FADD R16, RZ, R16 ;  /* 0x00000010ff107221 */ /* 0x002fe20000000000 */
[----:B--2---:R-:W-:-:S03]  /*0bd0*/  FADD R12, RZ, R12 ;  /* 0x0000000cff0c7221 */ /* 0x004fc60000000000 */
[----:B------:R-:W-:Y:S01]  /*0be0*/  FADD R17, R16, R17 ;  /* 0x0000001110117221 */ /* 0x000fe20000000000 */
[----:B------:R-:W-:-:S03]  /*0bf0*/  FADD R13, R12, R13 ;  /* 0x0000000d0c0d7221 */ /* 0x000fc60000000000 */
[----:B------:R-:W-:Y:S01]  /*0c00*/  FADD R18, R17, R18 ;  /* 0x0000001211127221 */ /* 0x000fe20000000000 */
[----:B------:R-:W-:-:S03]  /*0c10*/  FADD R14, R13, R14 ;  /* 0x0000000e0d0e7221 */ /* 0x000fc60000000000 */
[----:B------:R-:W-:Y:S01]  /*0c20*/  FADD R19, R18, R19 ;  /* 0x0000001312137221 */ /* 0x000fe20000000000 */
[----:B------:R-:W-:-:S03]  /*0c30*/  FADD R15, R14, R15 ;  /* 0x0000000f0e0f7221 */ /* 0x000fc60000000000 */
[----:B---3--:R-:W-:Y:S01]  /*0c40*/  FADD R8, R19, R8 ;  /* 0x0000000813087221 */ /* 0x008fe20000000000 */
[----:B0-----:R-:W-:-:S03]  /*0c50*/  FADD R4, R15, R4 ;  /* 0x000000040f047221 */ /* 0x001fc60000000000 */
[----:B------:R-:W-:Y:S01]  /*0c60*/  FADD R9, R8, R9 ;  /* 0x0000000908097221 */ /* 0x000fe20000000000 */
[----:B------:R-:W-:-:S03]  /*0c70*/  FADD R5, R4, R5 ;  /* 0x0000000504057221 */ /* 0x000fc60000000000 */
[----:B------:R-:W-:Y:S01]  /*0c80*/  FADD R10, R9, R10 ;  /* 0x0000000a090a7221 */ /* 0x000fe20000000000 */
[----:B------:R-:W-:-:S03]  /*0c90*/  FADD R6, R5, R6 ;  /* 0x0000000605067221 */ /* 0x000fc60000000000 */
[----:B------:R-:W-:Y:S01]  /*0ca0*/  FADD R10, R10, R11 ;  /* 0x0000000b0a0a7221 */ /* 0x000fe20000000000 */
[----:B------:R-:W-:-:S05]  /*0cb0*/  FADD R11, R6, R7 ;  /* 0x00000007060b7221 */ /* 0x000fca0000000000 */
[----:B------:R1:W-:Y:S02]  /*0cc0*/  STS.64 [UR4+0x40], R10 ;  /* 0x0000400aff007988 */ /* 0x0003e40008000a04 */
.L_x_35:
[----:B------:R-:W-:Y:S05]  /*0cd0*/  BSYNC.RECONVERGENT B0 ;  /* 0x0000000000007941 */ /* 0x000fea0003800200 */
.L_x_34:
[----:B------:R-:W2:Y:S01]  /*0ce0*/  S2UR UR10, SR_CgaCtaId ;  /* 0x00000000000a79c3 */ /* 0x000ea20000008800 */
[----:B------:R-:W-:-:S07]  /*0cf0*/  USHF.R.S32.HI UR8, URZ, 0x1f, UR14 ;  /* 0x0000001fff087899 */ /* 0x000fce000801140e */
[----:B------:R-:W-:Y:S01]  /*0d00*/  BAR.SYNC.DEFER_BLOCKING 0x0 ;  /* 0x0000000000007b1d */ /* 0x000fe20000010000 */
[----:B------:R-:W-:Y:S02]  /*0d10*/  UIMAD UR6, UR6, UR14, URZ ;  /* 0x0000000e060672a4 */ /* 0x000fe4000f8e02ff */
[----:B------:R-:W-:-:S03]  /*0d20*/  ULEA.HI UR8, UR8, UR14, URZ, 0x2 ;  /* 0x0000000e08087291 */ /* 0x000fc6000f8f10ff */
[----:B------:R-:W3:Y:S01]  /*0d30*/  LDCU.64 UR4, c[0x0][0x380] ;  /* 0x00007000ff0477ac */ /* 0x000ee20008000a00 */
[----:B------:R-:W-:Y:S01]  /*0d40*/  BSSY.RECONVERGENT B0, `(.L_x_36) ;  /* 0x000005e000007945 */ /* 0x000fe20003800200 */
[----:B------:R-:W-:Y:S01]  /*0d50*/  ULOP3.LUT UR8, UR8, 0xfffffffc, URZ, 0xc0, !UPT ;  /* 0xfffffffc08087892 */ /* 0x000fe2000f8ec0ff */
[----:B------:R-:W-:-:S05]  /*0d60*/  UMOV UR9, 0x400 ;  /* 0x0000040000097882 */ /* 0x000fca0000000000 */
[----:B------:R-:W-:Y:S01]  /*0d70*/  ISETP.GE.AND P0, PT, R0, UR8, PT ;  /* 0x0000000800007c0c */ /* 0x000fe2000bf06270 */
[----:B--2---:R-:W-:Y:S02]  /*0d80*/  ULEA UR9, UR10, UR9, 0x18 ;  /* 0x000000090a097291 */ /* 0x004fe4000f8ec0ff */
[----:B---3--:R-:W-:-:S04]  /*0d90*/  UIMAD.WIDE UR4, UR6, 0x4, UR4 ;  /* 0x00000004060478a5 */ /* 0x008fc8000f8e0204 */
[----:B------:R-:W-:-:S03]  /*0da0*/  UIMAD.WIDE UR10, UR14, 0x4, UR4 ;  /* 0x000000040e0a78a5 */ /* 0x000fc6000f8e0204 */
[----:B0-----:R-:W0:Y:S03]  /*0db0*/  LDS.64 R2, [UR9+0x40] ;  /* 0x00004009ff027984 */ /* 0x001e260008000a00 */
[----:B------:R-:W-:Y:S06]  /*0dc0*/  @P0 BRA `(.L_x_37) ;  /* 0x0000000400540947 */ /* 0x000fec0003800000 */
[----:B------:R-:W2:Y:S02]  /*0dd0*/  LDC R17, c[0x0][0x360] ;  /* 0x0000d800ff117b82 */ /* 0x000ea40000000800 */
.L_x_38:
[----:B---3--:R-:W-:Y:S02]  /*0de0*/  IMAD.MOV.U32 R13, RZ, RZ, 0x4 ;  /* 0x00000004ff0d7424 */ /* 0x008fe400078e00ff */
[----:B------:R-:W-:Y:S02]  /*0df0*/  IMAD.MOV.U32 R15, RZ, RZ, 0x4 ;  /* 0x00000004ff0f7424 */ /* 0x000fe400078e00ff */
[----:B------:R-:W-:-:S04]  /*0e00*/  IMAD.WIDE R12, R0, R13, UR4 ;  /* 0x00000004000c7e25 */ /* 0x000fc8000f8e020d */
[----:B------:R-:W-:Y:S01]  /*0e10*/  IMAD.WIDE R14, R0, R15, UR10 ;  /* 0x0000000a000e7e25 */ /* 0x000fe2000f8e020f */
[----:B-1----:R-:W0:Y:S04]  /*0e20*/  LDG.E.128 R8, desc[UR12][R12.64] ;  /* 0x0000000c0c087981 */ /* 0x002e28000c1e1d00 */
[----:B------:R-:W3:Y:S01]  /*0e30*/  LDG.E.128 R4, desc[UR12][R14.64] ;  /* 0x0000000c0e047981 */ /* 0x000ee2000c1e1d00 */
[----:B------:R-:W-:-:S05]  /*0e40*/  HFMA2 R19, -RZ, RZ, -0.006069183349609375, 46880 ;  /* 0x9e3779b9ff137431 */ /* 0x000fca00000001ff */
[----:B------:R-:W-:Y:S01]  /*0e50*/  IMAD R16, R0, R19, UR7 ;  /* 0x0000000700107e24 */ /* 0x000fe2000f8e0213 */
[----:B--2---:R-:W-:-:S03]  /*0e60*/  LEA R0, R17, R0, 0x2 ;  /* 0x0000000011007211 */ /* 0x004fc600078e10ff */
        /* <DEDUP_REMOVED lines=21> */
[----:B------:R-:W-:-:S02]  /*0fc0*/  SHF.R.U32.HI R19, RZ, 0x10, R18 ;  /* 0x00000010ff137819 */ /* 0x000fc40000011612 */
[----:B------:R-:W-:Y:S01]  /*0fd0*/  LOP3.LUT R23, R20, R23, RZ, 0x3c, !PT ;  /* 0x0000001714177212 */ /* 0x000fe200078e3cff */
[----:B------:R-:W-:Y:S01]  /*0fe0*/  IMAD R20, R16, -0x3d4d51cb, RZ ;  /* 0xc2b2ae3510147824 */ /* 0x000fe200078e02ff */
[----:B------:R-:W-:Y:S02]  /*0ff0*/  LOP3.LUT R16, R19, R18, RZ, 0x3c, !PT ;  /* 0x0000001213107212 */ /* 0x000fe400078e3cff */
[----:B------:R-:W-:Y:S01]  /*1000*/  SHF.R.U32.HI R18, RZ, 0xd, R21 ;  /* 0x0000000dff127819 */ /* 0x000fe20000011615 */
[----:B------:R-:W-:Y:S01]  /*1010*/  IMAD R23, R23, -0x3d4d51cb, RZ ;  /* 0xc2b2ae3517177824 */ /* 0x000fe200078e02ff */
[----:B------:R-:W-:Y:S02]  /*1020*/  SHF.R.U32.HI R19, RZ, 0x10, R20 ;  /* 0x00000010ff137819 */ /* 0x000fe40000011614 */
[----:B------:R-:W-:Y:S02]  /*1030*/  LOP3.LUT R21, R18, R21, RZ, 0x3c, !PT ;  /* 0x0000001512157212 */ /* 0x000fe400078e3cff */
[----:B------:R-:W-:-:S02]  /*1040*/  LOP3.LUT R22, R16, 0x1, RZ, 0xc0, !PT ;  /* 0x0000000110167812 */ /* 0x000fc400078ec0ff */
[----:B------:R-:W-:Y:S01]  /*1050*/  LOP3.LUT R18, R19, R20, RZ, 0x3c, !PT ;  /* 0x0000001413127212 */ /* 0x000fe200078e3cff */
[----:B------:R-:W-:Y:S01]  /*1060*/  IMAD R21, R21, -0x3d4d51cb, RZ ;  /* 0xc2b2ae3515157824 */ /* 0x000fe200078e02ff */
[----:B------:R-:W-:Y:S02]  /*1070*/  SHF.R.U32.HI R20, RZ, 0x10, R23 ;  /* 0x00000010ff147819 */ /* 0x000fe40000011617 */
[----:B------:R-:W-:Y:S02]  /*1080*/  ISETP.NE.U32.AND P0, PT, R22, 0x1, PT ;  /* 0x000000011600780c */ /* 0x000fe40003f05070 */
[----:B------:R-:W-:Y:S02]  /*1090*/  LOP3.LUT R19, R20, R23, RZ, 0x3c, !PT ;  /* 0x0000001714137212 */ /* 0x000fe400078e3cff */
[----:B------:R-:W-:Y:S02]  /*10a0*/  SHF.R.U32.HI R20, RZ, 0x10, R21 ;  /* 0x00000010ff147819 */ /* 0x000fe40000011615 */
[----:B------:R-:W-:-:S02]  /*10b0*/  LOP3.LUT R22, R18, 0x1, RZ, 0xc0, !PT ;  /* 0x0000000112167812 */ /* 0x000fc400078ec0ff */
[----:B------:R-:W-:Y:S02]  /*10c0*/  SHF.R.U32.HI R16, RZ, 0x1, R16 ;  /* 0x00000001ff107819 */ /* 0x000fe40000011610 */
[----:B------:R-:W-:Y:S02]  /*10d0*/  LOP3.LUT R21, R20, R21, RZ, 0x3c, !PT ;  /* 0x0000001514157212 */ /* 0x000fe400078e3cff */
[----:B------:R-:W-:Y:S02]  /*10e0*/  ISETP.NE.U32.AND P1, PT, R22, 0x1, PT ;  /* 0x000000011600780c */ /* 0x000fe40003f25070 */
[----:B------:R-:W-:Y:S02]  /*10f0*/  LOP3.LUT R16, R16, 0x1f, RZ, 0xc0, !PT ;  /* 0x0000001f10107812 */ /* 0x000fe400078ec0ff */
[----:B------:R-:W-:Y:S02]  /*1100*/  LOP3.LUT R20, R19, 0x1, RZ, 0xc0, !PT ;  /* 0x0000000113147812 */ /* 0x000fe400078ec0ff */
[----:B------:R-:W-:-:S02]  /*1110*/  LOP3.LUT R22, R21, 0x1, RZ, 0xc0, !PT ;  /* 0x0000000115167812 */ /* 0x000fc400078ec0ff */
[----:B------:R-:W-:Y:S02]  /*1120*/  @P0 IADD3 R16, PT, PT, -R16, RZ, RZ ;  /* 0x000000ff10100210 */ /* 0x000fe40007ffe1ff */
[----:B------:R-:W-:Y:S02]  /*1130*/  ISETP.NE.U32.AND P0, PT, R20, 0x1, PT ;  /* 0x000000011400780c */ /* 0x000fe40003f05070 */
[----:B------:R-:W-:Y:S02]  /*1140*/  ISETP.NE.U32.AND P2, PT, R22, 0x1, PT ;  /* 0x000000011600780c */ /* 0x000fe40003f45070 */
[----:B------:R-:W-:Y:S01]  /*1150*/  SHF.R.U32.HI R18, RZ, 0x1, R18 ;  /* 0x00000001ff127819 */ /* 0x000fe20000011612 */
[----:B------:R-:W1:Y:S01]  /*1160*/  I2F.S16 R16, R16 ;  /* 0x0000001000107306 */ /* 0x000e620000101400 */
[----:B------:R-:W-:Y:S02]  /*1170*/  SHF.R.U32.HI R19, RZ, 0x1, R19 ;  /* 0x00000001ff137819 */ /* 0x000fe40000011613 */
[----:B------:R-:W-:-:S02]  /*1180*/  SHF.R.U32.HI R21, RZ, 0x1, R21 ;  /* 0x00000001ff157819 */ /* 0x000fc40000011615 */
[----:B------:R-:W-:Y:S02]  /*1190*/  LOP3.LUT R18, R18, 0x1f, RZ, 0xc0, !PT ;  /* 0x0000001f12127812 */ /* 0x000fe400078ec0ff */
[----:B------:R-:W-:Y:S02]  /*11a0*/  LOP3.LUT R20, R19, 0x1f, RZ, 0xc0, !PT ;  /* 0x0000001f13147812 */ /* 0x000fe400078ec0ff */
[----:B------:R-:W-:Y:S01]  /*11b0*/  LOP3.LUT R21, R21, 0x1f, RZ, 0xc0, !PT ;  /* 0x0000001f15157812 */ /* 0x000fe200078ec0ff */
[----:B------:R-:W-:Y:S02]  /*11c0*/  @P1 IMAD.MOV R18, RZ, RZ, -R18 ;  /* 0x000000ffff121224 */ /* 0x000fe400078e0a12 */
[----:B------:R-:W-:Y:S01]  /*11d0*/  @P0 IMAD.MOV R20, RZ, RZ, -R20 ;  /* 0x000000ffff140224 */ /* 0x000fe200078e0a14 */
[----:B------:R-:W-:Y:S01]  /*11e0*/  ISETP.GE.AND P0, PT, R0, UR8, PT ;  /* 0x0000000800007c0c */ /* 0x000fe2000bf06270 */
[----:B------:R-:W-:Y:S02]  /*11f0*/  @P2 IMAD.MOV R21, RZ, RZ, -R21 ;  /* 0x000000ffff152224 */ /* 0x000fe400078e0a15 */
[----:B-1----:R-:W-:Y:S01]  /*1200*/  FMUL R19, R16, 0.00390625 ;  /* 0x3b80000010137820 */ /* 0x002fe20000400000 */
[----:B------:R-:W1:Y:S08]  /*1210*/  I2F.S16 R18, R18 ;  /* 0x0000001200127306 */ /* 0x000e700000101400 */
[----:B------:R-:W-:Y:S01]  /*1220*/  I2F.S16 R20, R20 ;  /* 0x0000001400147306 */ /* 0x000fe20000101400 */
[----:B-1----:R-:W-:-:S07]  /*1230*/  FMUL R16, R18, 0.00390625 ;  /* 0x3b80000012107820 */ /* 0x002fce0000400000 */
[----:B------:R-:W1:Y:S02]  /*1240*/  I2F.S16 R21, R21 ;  /* 0x0000001500157306 */ /* 0x000e640000101400 */
[----:B-1----:R-:W-:Y:S01]  /*1250*/  FMUL R18, R21, 0.00390625 ;  /* 0x3b80000015127820 */ /* 0x002fe20000400000 */
[C---:B0-----:R-:W-:Y:S01]  /*1260*/  FFMA R8, R2.reuse, R19, R8 ;  /* 0x0000001302087223 */ /* 0x041fe20000000008 */
[C---:B------:R-:W-:Y:S02]  /*1270*/  FFMA R9, R2.reuse, R16, R9 ;  /* 0x0000001002097223 */ /* 0x040fe40000000009 */
[----:B------:R-:W-:Y:S01]  /*1280*/  FFMA R11, R2, R18, R11 ;  /* 0x00000012020b7223 */ /* 0x000fe2000000000b */
[-C--:B---3--:R-:W-:Y:S01]  /*1290*/  FFMA R4, R19, -R3.reuse, R4 ;  /* 0x8000000313047223 */ /* 0x088fe20000000004 */
[----:B------:R-:W-:Y:S01]  /*12a0*/  FMUL R19, R20, 0.00390625 ;  /* 0x3b80000014137820 */ /* 0x000fe20000400000 */
[-C--:B------:R-:W-:Y:S01]  /*12b0*/  FFMA R5, R16, -R3.reuse, R5 ;  /* 0x8000000310057223 */ /* 0x080fe20000000005 */
[----:B------:R-:W-:-:S02]  /*12c0*/  FFMA R7, R18, -R3, R7 ;  /* 0x8000000312077223 */ /* 0x000fc40000000007 */
[----:B------:R-:W-:Y:S01]  /*12d0*/  FFMA R10, R2, R19, R10 ;  /* 0x00000013020a7223 */ /* 0x000fe2000000000a */
[----:B------:R-:W-:-:S04]  /*12e0*/  FFMA R6, R19, -R3, R6 ;  /* 0x8000000313067223 */ /* 0x000fc80000000006 */
[----:B------:R3:W-:Y:S04]  /*12f0*/  STG.E.128 desc[UR12][R12.64], R8 ;  /* 0x000000080c007986 */ /* 0x0007e8000c101d0c */
[----:B------:R3:W-:Y:S01]  /*1300*/  STG.E.128 desc[UR12][R14.64], R4 ;  /* 0x000000040e007986 */ /* 0x0007e2000c101d0c */
[----:B------:R-:W-:Y:S05]  /*1310*/  @!P0 BRA `(.L_x_38) ;  /* 0xfffffff800b08947 */ /* 0x000fea000383ffff */
.L_x_37:
[----:B------:R-:W-:Y:S05]  /*1320*/  BSYNC.RECONVERGENT B0 ;  /* 0x0000000000007941 */ /* 0x000fea0003800200 */
.L_x_36:
[----:B------:R-:W2:Y:S02]  /*1330*/  S2R R0, SR_TID.X ;  /* 0x0000000000007919 */ /* 0x000ea40000002100 */
[----:B--2---:R-:W-:-:S05]  /*1340*/  VIADD R0, R0, UR8 ;  /* 0x0000000800007c36 */ /* 0x004fca0008000000 */
[----:B------:R-:W-:-:S13]  /*1350*/  ISETP.GE.AND P0, PT, R0, UR14, PT ;  /* 0x0000000e00007c0c */ /* 0x000fda000bf06270 */
[----:B------:R-:W-:Y:S05]  /*1360*/  @P0 EXIT ;  /* 0x000000000000094d */ /* 0x000fea0003800000 */
[----:B------:R-:W2:Y:S02]  /*1370*/  LDCU UR6, c[0x0][0x360] ;  /* 0x00006c00ff0677ac */ /* 0x000ea40008000800 */
.L_x_39:
[----:B---34-:R-:W-:-:S04]  /*1380*/  IMAD.MOV.U32 R5, RZ, RZ, 0x4 ;  /* 0x00000004ff057424 */ /* 0x018fc800078e00ff */
[----:B------:R-:W-:-:S05]  /*1390*/  IMAD.WIDE R4, R0, R5, UR4 ;  /* 0x0000000400047e25 */ /* 0x000fca000f8e0205 */
[----:B-1----:R-:W0:Y:S01]  /*13a0*/  LDG.E R11, desc[UR12][R4.64] ;  /* 0x0000000c040b7981 */ /* 0x002e22000c1e1900 */
[----:B------:R-:W-:-:S04]  /*13b0*/  IMAD.MOV.U32 R7, RZ, RZ, -0x61c88647 ;  /* 0x9e3779b9ff077424 */ /* 0x000fc800078e00ff */
[----:B------:R-:W-:-:S05]  /*13c0*/  IMAD R6, R0, R7, UR7 ;  /* 0x0000000700067e24 */ /* 0x000fca000f8e0207 */
[----:B------:R-:W-:-:S04]  /*13d0*/  SHF.R.U32.HI R7, RZ, 0x10, R6 ;  /* 0x00000010ff077819 */ /* 0x000fc80000011606 */
[----:B------:R-:W-:-:S05]  /*13e0*/  LOP3.LUT R7, R7, R6, RZ, 0x3c, !PT ;  /* 0x0000000607077212 */ /* 0x000fca00078e3cff */
[----:B------:R-:W-:-:S05]  /*13f0*/  IMAD R7, R7, -0x7a143595, RZ ;  /* 0x85ebca6b07077824 */ /* 0x000fca00078e02ff */
[----:B------:R-:W-:-:S04]  /*1400*/  SHF.R.U32.HI R6, RZ, 0xd, R7 ;  /* 0x0000000dff067819 */ /* 0x000fc80000011607 */
[----:B------:R-:W-:-:S05]  /*1410*/  LOP3.LUT R6, R6, R7, RZ, 0x3c, !PT ;  /* 0x0000000706067212 */ /* 0x000fca00078e3cff */
[----:B------:R-:W-:-:S05]  /*1420*/  IMAD R6, R6, -0x3d4d51cb, RZ ;  /* 0xc2b2ae3506067824 */ /* 0x000fca00078e02ff */
[----:B------:R-:W-:-:S04]  /*1430*/  SHF.R.U32.HI R7, RZ, 0x10, R6 ;  /* 0x00000010ff077819 */ /* 0x000fc80000011606 */
[----:B------:R-:W-:-:S04]  /*1440*/  LOP3.LUT R7, R7, R6, RZ, 0x3c, !PT ;  /* 0x0000000607077212 */ /* 0x000fc800078e3cff */
[----:B------:R-:W-:Y:S02]  /*1450*/  LOP3.LUT R6, R7, 0x1, RZ, 0xc0, !PT ;  /* 0x0000000107067812 */ /* 0x000fe400078ec0ff */
[----:B------:R-:W-:Y:S02]  /*1460*/  SHF.R.U32.HI R7, RZ, 0x1, R7 ;  /* 0x00000001ff077819 */ /* 0x000fe40000011607 */
[----:B------:R-:W-:Y:S02]  /*1470*/  ISETP.NE.U32.AND P0, PT, R6, 0x1, PT ;  /* 0x000000010600780c */ /* 0x000fe40003f05070 */
[----:B------:R-:W-:Y:S01]  /*1480*/  LOP3.LUT R8, R7, 0x1f, RZ, 0xc0, !PT ;  /* 0x0000001f07087812 */ /* 0x000fe200078ec0ff */
[----:B------:R-:W-:-:S04]  /*1490*/  IMAD.MOV.U32 R7, RZ, RZ, 0x4 ;  /* 0x00000004ff077424 */ /* 0x000fc800078e00ff */
[----:B------:R-:W-:-:S06]  /*14a0*/  IMAD.WIDE R6, R0, R7, UR10 ;  /* 0x0000000a00067e25 */ /* 0x000fcc000f8e0207 */
[----:B------:R-:W-:-:S06]  /*14b0*/  @P0 IADD3 R8, PT, PT, -R8, RZ, RZ ;  /* 0x000000ff08080210 */ /* 0x000fcc0007ffe1ff */
[----:B------:R-:W1:Y:S02]  /*14c0*/  I2F.S16 R8, R8 ;  /* 0x0000000800087306 */ /* 0x000e640000101400 */
[----:B-1----:R-:W-:-:S04]  /*14d0*/  FMUL R9, R8, 0.00390625 ;  /* 0x3b80000008097820 */ /* 0x002fc80000400000 */
[----:B0-----:R-:W-:-:S05]  /*14e0*/  FFMA R11, R2, R9, R11 ;  /* 0x00000009020b7223 */ /* 0x001fca000000000b */
[----:B------:R4:W-:Y:S04]  /*14f0*/  STG.E desc[UR12][R4.64], R11 ;  /* 0x0000000b04007986 */ /* 0x0009e8000c10190c */
[----:B------:R-:W3:Y:S01]  /*1500*/  LDG.E R10, desc[UR12][R6.64] ;  /* 0x0000000c060a7981 */ /* 0x000ee2000c1e1900 */
[----:B--2---:R-:W-:-:S05]  /*1510*/  VIADD R0, R0, UR6 ;  /* 0x0000000600007c36 */ /* 0x004fca0008000000 */
[----:B------:R-:W-:Y:S01]  /*1520*/  ISETP.GE.AND P0, PT, R0, UR14, PT ;  /* 0x0000000e00007c0c */ /* 0x000fe2000bf06270 */
[----:B---3--:R-:W-:-:S05]  /*1530*/  FFMA R9, R9, -R3, R10 ;  /* 0x8000000309097223 */ /* 0x008fca000000000a */
[----:B------:R4:W-:Y:S07]  /*1540*/  STG.E desc[UR12][R6.64], R9 ;  /* 0x0000000906007986 */ /* 0x0009ee000c10190c */
[----:B------:R-:W-:Y:S05]  /*1550*/  @!P0 BRA `(.L_x_39) ;  /* 0xfffffffc00888947 */ /* 0x000fea000383ffff */
[----:B------:R-:W-:Y:S05]  /*1560*/  EXIT ;  /* 0x000000000000794d */ /* 0x000fea0003800000 */
.L_x_40:
        /* <DEDUP_REMOVED lines=9> */
.L_x_82:


//--------------------- .text._Z15fused_ln_kernelPfPKa --------------------------
	.section	.text._Z15fused_ln_kernelPfPKa,"ax",@progbits
	.align	128
        .global         _Z15fused_ln_kernelPfPKa
        .type           _Z15fused_ln_kernelPfPKa,@function
        .size           _Z15fused_ln_kernelPfPKa,(.L_x_72 - _Z15fused_ln_kernelPfPKa)
        .other          _Z15fused_ln_kernelPfPKa,@"STO_CUDA_ENTRY STV_DEFAULT"
_Z15fused_ln_kernelPfPKa:
.text._Z15fused_ln_kernelPfPKa:
[----:B------:R-:W-:Y:S01]  /*0000*/  LDC R1, c[0x0][0x37c] ;  /* 0x0000df00ff017b82 */ /* 0x000fe20000000800 */
[----:B------:R-:W0:Y:S07]  /*0010*/  S2R R14, SR_TID.X ;  /* 0x00000000000e7919 */ /* 0x000e2e0000002100 */
[----:B------:R-:W1:Y:S01]  /*0020*/  S2UR UR4, SR_CTAID.X ;  /* 0x00000000000479c3 */ /* 0x000e620000002500 */
[----:B------:R-:W2:Y:S07]  /*0030*/  LDCU.64 UR6, c[0x0][0x358] ;  /* 0x00006b00ff0677ac */ /* 0x000eae0008000a00 */
[----:B------:R-:W3:Y:S01]  /*0040*/  LDC.64 R4, c[0x0][0x380] ;  /* 0x0000e000ff047b82 */ /* 0x000ee20000000a00 */
[----:B-1----:R-:W-:-:S06]  /*0050*/  USHF.L.U32 UR4, UR4, 0x8, URZ ;  /* 0x0000000804047899 */ /* 0x002fcc00080006ff */
[----:B0-----:R-:W-:-:S05]  /*0060*/  LOP3.LUT R3, R14, UR4, RZ, 0xfc, !PT ;  /* 0x000000040e037c12 */ /* 0x001fca000f8efcff */
[----:B------:R-:W0:Y:S01]  /*0070*/  LDCU.64 UR4, c[0x0][0x388] ;  /* 0x00007100ff0477ac */ /* 0x000e220008000a00 */
[----:B---3--:R-:W-:-:S05]  /*0080*/  IMAD.WIDE.U32 R4, R3, 0x4, R4 ;  /* 0x0000000403047825 */ /* 0x008fca00078e0004 */
[----:B--2---:R-:W2:Y:S01]  /*0090*/  LDG.E R0, desc[UR6][R4.64] ;  /* 0x0000000604007981 */ /* 0x004ea2000c1e1900 */
[----:B0-----:R-:W-:-:S05]  /*00a0*/  IADD3 R2, P0, PT, R14, UR4, RZ ;  /* 0x000000040e027c10 */ /* 0x001fca000ff1e0ff */
[----:B------:R-:W-:-:S05]  /*00b0*/  IMAD.X R3, RZ, RZ, UR5, P0 ;  /* 0x00000005ff037e24 */ /* 0x000fca00080e06ff */
[----:B------:R0:W3:Y:S01]  /*00c0*/  LDG.E.U8.CONSTANT R2, desc[UR6][R2.64] ;  /* 0x0000000602027981 */ /* 0x0000e2000c1e9100 */
[C---:B------:R-:W-:Y:S01]  /*00d0*/  LOP3.LUT P1, RZ, R14.reuse, 0x1f, RZ, 0xc0, !PT ;  /* 0x0000001f0eff7812 */ /* 0x040fe2000782c0ff */
[----:B------:R-:W-:Y:S01]  /*00e0*/  BSSY.RECONVERGENT B0, `(.L_x_41) ;  /* 0x0000035000007945 */ /* 0x000fe20003800200 */
[----:B------:R-:W-:Y:S01]  /*00f0*/  ISETP.NE.AND P0, PT, R14, RZ, PT ;  /* 0x000000ff0e00720c */ /* 0x000fe20003f05270 */
[----:B------:R-:W1:Y:S01]  /*0100*/  S2R R12, SR_CgaCtaId ;  /* 0x00000000000c7919 */ /* 0x000e620000008800 */
[----:B--2---:R-:W-:-:S05]  /*0110*/  FADD R10, |R0|, -RZ ;  /* 0x800000ff000a7221 */ /* 0x004fca0000000200 */
[----:B------:R2:W4:Y:S02]  /*0120*/  SHFL.DOWN PT, R7, R10, 0x10, 0x1f ;  /* 0x0a001f000a077f89 */ /* 0x00052400000e0000 */
[----:B--2---:R-:W-:-:S04]  /*0130*/  MOV R10, 0x400 ;  /* 0x00000400000a7802 */ /* 0x004fc80000000f00 */
[----:B-1----:R-:W-:Y:S01]  /*0140*/  LEA R16, R12, R10, 0x18 ;  /* 0x0000000a0c107211 */ /* 0x002fe200078ec0ff */
[----:B------:R-:W-:-:S05]  /*0150*/  @!P1 VIADD R11, R10, 0x4 ;  /* 0x000000040a0b9836 */ /* 0x000fca0000000000 */
[----:B------:R-:W-:Y:S01]  /*0160*/  @!P1 LEA R11, R12, R11, 0x18 ;  /* 0x0000000b0c0b9211 */ /* 0x000fe200078ec0ff */
[----:B----4-:R-:W-:-:S05]  /*0170*/  FADD R7, |R0|, R7 ;  /* 0x0000000700077221 */ /* 0x010fca0000000200 */
[----:B------:R-:W1:Y:S02]  /*0180*/  SHFL.DOWN PT, R6, R7, 0x8, 0x1f ;  /* 0x09001f0007067f89 */ /* 0x000e6400000e0000 */
[----:B-1----:R-:W-:-:S05]  /*0190*/  FADD R6, R7, R6 ;  /* 0x0000000607067221 */ /* 0x002fca0000000000 */
[----:B------:R-:W1:Y:S02]  /*01a0*/  SHFL.DOWN PT, R9, R6, 0x4, 0x1f ;  /* 0x08801f0006097f89 */ /* 0x000e6400000e0000 */
[----:B-1----:R-:W-:Y:S01]  /*01b0*/  FADD R9, R6, R9 ;  /* 0x0000000906097221 */ /* 0x002fe20000000000 */
[----:B------:R-:W-:-:S04]  /*01c0*/  @!P1 LEA.HI R6, R14, R11, RZ, 0x1d ;  /* 0x0000000b0e069211 */ /* 0x000fc800078fe8ff */
[----:B------:R-:W1:Y:S02]  /*01d0*/  SHFL.DOWN PT, R8, R9, 0x2, 0x1f ;  /* 0x08401f0009087f89 */ /* 0x000e6400000e0000 */
[----:B-1----:R-:W-:-:S05]  /*01e0*/  FADD R8, R9, R8 ;  /* 0x0000000809087221 */ /* 0x002fca0000000000 */
[----:B0-----:R-:W0:Y:S02]  /*01f0*/  SHFL.DOWN PT, R3, R8, 0x1, 0x1f ;  /* 0x08201f0008037f89 */ /* 0x001e2400000e0000 */
[----:B0-----:R-:W-:-:S05]  /*0200*/  FADD R3, R8, R3 ;  /* 0x0000000308037221 */ /* 0x001fca0000000000 */
[----:B------:R-:W-:Y:S01]  /*0210*/  @!P1 STS [R6], R3 ;  /* 0x0000000306009388 */ /* 0x000fe20000000800 */
[----:B------:R-:W-:Y:S06]  /*0220*/  BAR.SYNC.DEFER_BLOCKING 0x0 ;  /* 0x0000000000007b1d */ /* 0x000fec0000010000 */
[----:B------:R-:W0:Y:S04]  /*0230*/  @!P0 LDS.128 R12, [R16] ;  /* 0x00000000100c8984 */ /* 0x000e280000000c00 */
[----:B------:R-:W1:Y:S04]  /*0240*/  @!P0 LDS.128 R8, [R16+0x10] ;  /* 0x0000100010088984 */ /* 0x000e680000000c00 */
[----:B------:R-:W2:Y:S01]  /*0250*/  @!P0 LDS R7, [R16+0x20] ;  /* 0x0000200010078984 */ /* 0x000ea20000000800 */
[----:B0-----:R-:W-:-:S04]  /*0260*/  @!P0 FADD R13, RZ, R13 ;  /* 0x0000000dff0d8221 */ /* 0x001fc80000000000 */
[----:B------:R-:W-:-:S04]  /*0270*/  @!P0 FADD R14, R13, R14 ;  /* 0x0000000e0d0e8221 */ /* 0x000fc80000000000 */
[----:B------:R-:W-:-:S04]  /*0280*/  @!P0 FADD R15, R14, R15 ;  /* 0x0000000f0e0f8221 */ /* 0x000fc80000000000 */
[----:B-1----:R-:W-:-:S04]  /*0290*/  @!P0 FADD R8, R15, R8 ;  /* 0x000000080f088221 */ /* 0x002fc80000000000 */
[----:B------:R-:W-:-:S04]  /*02a0*/  @!P0 FADD R9, R8, R9 ;  /* 0x0000000908098221 */ /* 0x000fc80000000000 */
[----:B------:R-:W-:-:S04]  /*02b0*/  @!P0 FADD R10, R9, R10 ;  /* 0x0000000a090a8221 */ /* 0x000fc80000000000 */
[----:B------:R-:W-:-:S04]  /*02c0*/  @!P0 FADD R10, R10, R11 ;  /* 0x0000000b0a0a8221 */ /* 0x000fc80000000000 */
[----:B--2---:R-:W-:-:S04]  /*02d0*/  @!P0 FADD R7, R10, R7 ;  /* 0x000000070a078221 */ /* 0x004fc80000000000 */
[C---:B------:R-:W-:Y:S01]  /*02e0*/  @!P0 FMUL R3, R7.reuse, 0.00390625 ;  /* 0x3b80000007038820 */ /* 0x040fe20000400000 */
[----:B------:R-:W-:Y:S02]  /*02f0*/  @!P0 FSETP.NEU.AND P1, PT, R7, RZ, PT ;  /* 0x000000ff0700820b */ /* 0x000fe40003f2d000 */
[----:B---3--:R-:W0:Y:S02]  /*0300*/  I2F.S8 R7, R2 ;  /* 0x0000000200077306 */ /* 0x008e240000001400 */
[----:B------:R-:W-:-:S04]  /*0310*/  @!P0 FSEL R3, R3, 0.00390625, P1 ;  /* 0x3b80000003038808 */ /* 0x000fc80000800000 */
[----:B------:R-:W-:-:S04]  /*0320*/  @!P0 FSETP.NEU.AND P1, PT, R3, RZ, PT ;  /* 0x000000ff0300820b */ /* 0x000fc80003f2d000 */
[----:B------:R-:W-:-:S05]  /*0330*/  @!P0 FSEL R3, R3, 1, P1 ;  /* 0x3f80000003038808 */ /* 0x000fca0000800000 */
[----:B------:R-:W-:Y:S01]  /*0340*/  @!P0 STS [R16], R3 ;  /* 0x0000000310008388 */ /* 0x000fe20000000800 */
[----:B0-----:R-:W-:Y:S01]  /*0350*/  FMUL R0, R0, R7 ;  /* 0x0000000700007220 */ /* 0x001fe20000400000 */
[----:B------:R-:W-:Y:S06]  /*0360*/  BAR.SYNC.DEFER_BLOCKING 0x0 ;  /* 0x0000000000007b1d */ /* 0x000fec0000010000 */
[----:B------:R-:W0:Y:S02]  /*0370*/  LDS R9, [R16] ;  /* 0x0000000010097984 */ /* 0x000e240000000800 */
[----:B0-----:R-:W0:Y:S08]  /*0380*/  MUFU.RCP R6, R9 ;  /* 0x0000000900067308 */ /* 0x001e300000001000 */
[----:B------:R-:W1:Y:S01]  /*0390*/  FCHK P0, R0, R9 ;  /* 0x0000000900007302 */ /* 0x000e620000000000 */
[----:B0-----:R-:W-:-:S04]  /*03a0*/  FFMA R11, -R9, R6, 1 ;  /* 0x3f800000090b7423 */ /* 0x001fc80000000106 */
[----:B------:R-:W-:-:S04]  /*03b0*/  FFMA R11, R6, R11, R6 ;  /* 0x0000000b060b7223 */ /* 0x000fc80000000006 */
[----:B------:R-:W-:-:S04]  /*03c0*/  FFMA R6, R0, R11, RZ ;  /* 0x0000000b00067223 */ /* 0x000fc800000000ff */
[----:B------:R-:W-:-:S04]  /*03d0*/  FFMA R7, -R9, R6, R0 ;  /* 0x0000000609077223 */ /* 0x000fc80000000100 */
[----:B------:R-:W-:Y:S01]  /*03e0*/  FFMA R6, R11, R7, R6 ;  /* 0x000000070b067223 */ /* 0x000fe20000000006 */
[----:B-1----:R-:W-:Y:S06]  /*03f0*/  @!P0 BRA `(.L_x_42) ;  /* 0x00000000000c8947 */ /* 0x002fec0003800000 */
[----:B------:R-:W-:-:S07]  /*0400*/  MOV R2, 0x420 ;  /* 0x0000042000027802 */ /* 0x000fce0000000f00 */
[----:B------:R-:W-:Y:S05]  /*0410*/  CALL.REL.NOINC `($__internal_1_$__cuda_sm3x_div_rn_noftz_f32_slowpath) ;  /* 0x0000000000187944 */ /* 0x000fea0003c00000 */
[----:B------:R-:W-:-:S07]  /*0420*/  IMAD.MOV.U32 R6, RZ, RZ, R0 ;  /* 0x000000ffff067224 */ /* 0x000fce00078e0000 */
.L_x_42:
[----:B------:R-:W-:Y:S05]  /*0430*/  BSYNC.RECONVERGENT B0 ;  /* 0x0000000000007941 */ /* 0x000fea0003800200 */
.L_x_41:
[----:B------:R-:W-:-:S04]  /*0440*/  FMNMX R6, R6, -127, !PT ;  /* 0xc2fe000006067809 */ /* 0x000fc80007800000 */
[----:B------:R-:W-:-:S05]  /*0450*/  FMNMX R3, R6, 127, PT ;  /* 0x42fe000006037809 */ /* 0x000fca0003800000 */
[----:B------:R-:W-:Y:S01]  /*0460*/  STG.E desc[UR6][R4.64], R3 ;  /* 0x0000000304007986 */ /* 0x000fe2000c101906 */
[----:B------:R-:W-:Y:S05]  /*0470*/  EXIT ;  /* 0x000000000000794d */ /* 0x000fea0003800000 */
        .weak           $__internal_1_$__cuda_sm3x_div_rn_noftz_f32_slowpath
        .type           $__internal_1_$__cuda_sm3x_div_rn_noftz_f32_slowpath,@function
        .size           $__internal_1_$__cuda_sm3x_div_rn_noftz_f32_slowpath,(.L_x_72 - $__internal_1_$__cuda_sm3x_div_rn_noftz_f32_slowpath)
$__internal_1_$__cuda_sm3x_div_rn_noftz_f32_slowpath:
[----:B------:R-:W-:Y:S01]  /*0480*/  SHF.R.U32.HI R6, RZ, 0x17, R9 ;  /* 0x00000017ff067819 */ /* 0x000fe20000011609 */
[----:B------:R-:W-:Y:S01]  /*0490*/  BSSY.RECONVERGENT B1, `(.L_x_43) ;  /* 0x0000064000017945 */ /* 0x000fe20003800200 */
[--C-:B------:R-:W-:Y:S01]  /*04a0*/  SHF.R.U32.HI R3, RZ, 0x17, R0.reuse ;  /* 0x00000017ff037819 */ /* 0x100fe20000011600 */
[----:B------:R-:W-:Y:S01]  /*04b0*/  IMAD.MOV.U32 R8, RZ, RZ, R0 ;  /* 0x000000ffff087224 */ /* 0x000fe200078e0000 */
[----:B------:R-:W-:Y:S02]  /*04c0*/  LOP3.LUT R7, R6, 0xff, RZ, 0xc0, !PT ;  /* 0x000000ff06077812 */ /* 0x000fe400078ec0ff */
[----:B------:R-:W-:-:S03]  /*04d0*/  LOP3.LUT R6, R3, 0xff, RZ, 0xc0, !PT ;  /* 0x000000ff03067812 */ /* 0x000fc600078ec0ff */
[----:B------:R-:W-:Y:S02]  /*04e0*/  VIADD R12, R7, 0xffffffff ;  /* 0xffffffff070c7836 */ /* 0x000fe40000000000 */
[----:B------:R-:W-:-:S03]  /*04f0*/  VIADD R11, R6, 0xffffffff ;  /* 0xffffffff060b7836 */ /* 0x000fc60000000000 */
[----:B------:R-:W-:-:S04]  /*0500*/  ISETP.GT.U32.AND P0, PT, R12, 0xfd, PT ;  /* 0x000000fd0c00780c */ /* 0x000fc80003f04070 */
[----:B------:R-:W-:-:S13]  /*0510*/  ISETP.GT.U32.OR P0, PT, R11, 0xfd, P0 ;  /* 0x000000fd0b00780c */ /* 0x000fda0000704470 */
[----:B------:R-:W-:Y:S01]  /*0520*/  @!P0 IMAD.MOV.U32 R10, RZ, RZ, RZ ;  /* 0x000000ffff0a8224 */ /* 0x000fe200078e00ff */
[----:B------:R-:W-:Y:S06]  /*0530*/  @!P0 BRA `(.L_x_44) ;  /* 0x0000000000608947 */ /* 0x000fec0003800000 */
[----:B------:R-:W-:Y:S01]  /*0540*/  FSETP.GTU.FTZ.AND P0, PT, |R0|, +INF , PT ;  /* 0x7f8000000000780b */ /* 0x000fe20003f1c200 */
[----:B------:R-:W-:Y:S01]  /*0550*/  IMAD.MOV.U32 R3, RZ, RZ, R9 ;  /* 0x000000ffff037224 */ /* 0x000fe200078e0009 */
[----:B------:R-:W-:-:S04]  /*0560*/  FSETP.GTU.FTZ.AND P1, PT, |R9|, +INF , PT ;  /* 0x7f8000000900780b */ /* 0x000fc80003f3c200 */
[----:B------:R-:W-:-:S13]  /*0570*/  PLOP3.LUT P0, PT, P0, P1, PT, 0xf8, 0x8f ;  /* 0x00000000008f781c */ /* 0x000fda0000703f70 */
[----:B------:R-:W-:Y:S05]  /*0580*/  @P0 BRA `(.L_x_45) ;  /* 0x00000004004c0947 */ /* 0x000fea0003800000 */
[----:B------:R-:W-:-:S13]  /*0590*/  LOP3.LUT P0, RZ, R9, 0x7fffffff, R8, 0xc8, !PT ;  /* 0x7fffffff09ff7812 */ /* 0x000fda000780c808 */
[----:B------:R-:W-:Y:S05]  /*05a0*/  @!P0 BRA `(.L_x_46) ;  /* 0x00000004003c8947 */ /* 0x000fea0003800000 */
[C---:B------:R-:W-:Y:S02]  /*05b0*/  FSETP.NEU.FTZ.AND P2, PT, |R0|.reuse, +INF , PT ;  /* 0x7f8000000000780b */ /* 0x040fe40003f5d200 */
[----:B------:R-:W-:Y:S02]  /*05c0*/  FSETP.NEU.FTZ.AND P1, PT, |R3|, +INF , PT ;  /* 0x7f8000000300780b */ /* 0x000fe40003f3d200 */
[----:B------:R-:W-:-:S11]  /*05d0*/  FSETP.NEU.FTZ.AND P0, PT, |R0|, +INF , PT ;  /* 0x7f8000000000780b */ /* 0x000fd60003f1d200 */
[----:B------:R-:W-:Y:S05]  /*05e0*/  @!P1 BRA !P2, `(.L_x_46) ;  /* 0x00000004002c9947 */ /* 0x000fea0005000000 */
[----:B------:R-:W-:-:S04]  /*05f0*/  LOP3.LUT P2, RZ, R8, 0x7fffffff, RZ, 0xc0, !PT ;  /* 0x7fffffff08ff7812 */ /* 0x000fc8000784c0ff */
[----:B------:R-:W-:-:S13]  /*0600*/  PLOP3.LUT P1, PT, P1, P2, PT, 0x2f, 0xf2 ;  /* 0x0000000000f2781c */ /* 0x000fda0000f24577 */
[----:B------:R-:W-:Y:S05]  /*0610*/  @P1 BRA `(.L_x_47) ;  /* 0x0000000400181947 */ /* 0x000fea0003800000 */
[----:B------:R-:W-:-:S04]  /*0620*/  LOP3.LUT P1, RZ, R9, 0x7fffffff, RZ, 0xc0, !PT ;  /* 0x7fffffff09ff7812 */ /* 0x000fc8000782c0ff */
[----:B------:R-:W-:-:S13]  /*0630*/  PLOP3.LUT P0, PT, P0, P1, PT, 0x2f, 0xf2 ;  /* 0x0000000000f2781c */ /* 0x000fda0000702577 */
[----:B------:R-:W-:Y:S05]  /*0640*/  @P0 BRA `(.L_x_48) ;  /* 0x0000000400000947 */ /* 0x000fea0003800000 */
[----:B------:R-:W-:Y:S02]  /*0650*/  ISETP.GE.AND P0, PT, R11, RZ, PT ;  /* 0x000000ff0b00720c */ /* 0x000fe40003f06270 */
[----:B------:R-:W-:-:S11]  /*0660*/  ISETP.GE.AND P1, PT, R12, RZ, PT ;  /* 0x000000ff0c00720c */ /* 0x000fd60003f26270 */
[----:B------:R-:W-:Y:S02]  /*0670*/  @P0 IMAD.MOV.U32 R10, RZ, RZ, RZ ;  /* 0x000000ffff0a0224 */ /* 0x000fe400078e00ff */
[----:B------:R-:W-:Y:S01]  /*0680*/  @!P0 FFMA R8, R0, 1.84467440737095516160e+19, RZ ;  /* 0x5f80000000088823 */ /* 0x000fe200000000ff */
[----:B------:R-:W-:Y:S02]  /*0690*/  @!P0 IMAD.MOV.U32 R10, RZ, RZ, -0x40 ;  /* 0xffffffc0ff0a8424 */ /* 0x000fe400078e00ff */
[----:B------:R-:W-:Y:S02]  /*06a0*/  @!P1 FFMA R9, R3, 1.84467440737095516160e+19, RZ ;  /* 0x5f80000003099823 */ /* 0x000fe400000000ff */
[----:B------:R-:W-:-:S07]  /*06b0*/  @!P1 VIADD R10, R10, 0x40 ;  /* 0x000000400a0a9836 */ /* 0x000fce0000000000 */
.L_x_44:
[----:B------:R-:W-:Y:S01]  /*06c0*/  LEA R0, R7, 0xc0800000, 0x17 ;  /* 0xc080000007007811 */ /* 0x000fe200078eb8ff */
[----:B------:R-:W-:Y:S01]  /*06d0*/  VIADD R6, R6, 0xffffff81 ;  /* 0xffffff8106067836 */ /* 0x000fe20000000000 */
[----:B------:R-:W-:Y:S03]  /*06e0*/  BSSY.RECONVERGENT B2, `(.L_x_49) ;  /* 0x0000035000027945 */ /* 0x000fe60003800200 */
[----:B------:R-:W-:Y:S01]  /*06f0*/  IMAD.IADD R9, R9, 0x1, -R0 ;  /* 0x0000000109097824 */ /* 0x000fe200078e0a00 */
[C---:B------:R-:W-:Y:S01]  /*0700*/  IADD3 R7, PT, PT, R6.reuse, 0x7f, -R7 ;  /* 0x0000007f06077810 */ /* 0x040fe20007ffe807 */
[----:B------:R-:W-:Y:S02]  /*0710*/  IMAD R0, R6, -0x800000, R8 ;  /* 0xff80000006007824 */ /* 0x000fe400078e0208 */
[----:B------:R-:W0:Y:S01]  /*0720*/  MUFU.RCP R3, R9 ;  /* 0x0000000900037308 */ /* 0x000e220000001000 */
[----:B------:R-:W-:Y:S01]  /*0730*/  FADD.FTZ R11, -R9, -RZ ;  /* 0x800000ff090b7221 */ /* 0x000fe20000010100 */
[----:B------:R-:W-:-:S03]  /*0740*/  IMAD.IADD R7, R7, 0x1, R10 ;  /* 0x0000000107077824 */ /* 0x000fc600078e020a */
[----:B0-----:R-:W-:-:S04]  /*0750*/  FFMA R12, R3, R11, 1 ;  /* 0x3f800000030c7423 */ /* 0x001fc8000000000b */
[----:B------:R-:W-:-:S04]  /*0760*/  FFMA R12, R3, R12, R3 ;  /* 0x0000000c030c7223 */ /* 0x000fc80000000003 */
[----:B------:R-:W-:-:S04]  /*0770*/  FFMA R3, R0, R12, RZ ;  /* 0x0000000c00037223 */ /* 0x000fc800000000ff */
[----:B------:R-:W-:-:S04]  /*0780*/  FFMA R8, R11, R3, R0 ;  /* 0x000000030b087223 */ /* 0x000fc80000000000 */
[----:B------:R-:W-:-:S04]  /*0790*/  FFMA R13, R12, R8, R3 ;  /* 0x000000080c0d7223 */ /* 0x000fc80000000003 */
[----:B------:R-:W-:-:S04]  /*07a0*/  FFMA R8, R11, R13, R0 ;  /* 0x0000000d0b087223 */ /* 0x000fc80000000000 */
[----:B------:R-:W-:-:S05]  /*07b0*/  FFMA R0, R12, R8, R13 ;  /* 0x000000080c007223 */ /* 0x000fca000000000d */
[----:B------:R-:W-:-:S04]  /*07c0*/  SHF.R.U32.HI R3, RZ, 0x17, R0 ;  /* 0x00000017ff037819 */ /* 0x000fc80000011600 */
[----:B------:R-:W-:-:S05]  /*07d0*/  LOP3.LUT R3, R3, 0xff, RZ, 0xc0, !PT ;  /* 0x000000ff03037812 */ /* 0x000fca00078ec0ff */
[----:B------:R-:W-:-:S04]  /*07e0*/  IMAD.IADD R9, R3, 0x1, R7 ;  /* 0x0000000103097824 */ /* 0x000fc800078e0207 */
[----:B------:R-:W-:-:S05]  /*07f0*/  VIADD R3, R9, 0xffffffff ;  /* 0xffffffff09037836 */ /* 0x000fca0000000000 */
[----:B------:R-:W-:-:S13]  /*0800*/  ISETP.GE.U32.AND P0, PT, R3, 0xfe, PT ;  /* 0x000000fe0300780c */ /* 0x000fda0003f06070 */
[----:B------:R-:W-:Y:S05]  /*0810*/  @!P0 BRA `(.L_x_50) ;  /* 0x0000000000808947 */ /* 0x000fea0003800000 */
[----:B------:R-:W-:-:S13]  /*0820*/  ISETP.GT.AND P0, PT, R9, 0xfe, PT ;  /* 0x000000fe0900780c */ /* 0x000fda0003f04270 */
[----:B------:R-:W-:Y:S05]  /*0830*/  @P0 BRA `(.L_x_51) ;  /* 0x00000000006c0947 */ /* 0x000fea0003800000 */
[----:B------:R-:W-:-:S13]  /*0840*/  ISETP.GE.AND P0, PT, R9, 0x1, PT ;  /* 0x000000010900780c */ /* 0x000fda0003f06270 */
[----:B------:R-:W-:Y:S05]  /*0850*/  @P0 BRA `(.L_x_52) ;  /* 0x0000000000740947 */ /* 0x000fea0003800000 */
[----:B------:R-:W-:Y:S02]  /*0860*/  ISETP.GE.AND P0, PT, R9, -0x18, PT ;  /* 0xffffffe80900780c */ /* 0x000fe40003f06270 */
[----:B------:R-:W-:-:S11]  /*0870*/  LOP3.LUT R0, R0, 0x80000000, RZ, 0xc0, !PT ;  /* 0x8000000000007812 */ /* 0x000fd600078ec0ff */
[----:B------:R-:W-:Y:S05]  /*0880*/  @!P0 BRA `(.L_x_52) ;  /* 0x0000000000688947 */ /* 0x000fea0003800000 */
[CCC-:B------:R-:W-:Y:S01]  /*0890*/  FFMA.RZ R3, R12.reuse, R8.reuse, R13.reuse ;  /* 0x000000080c037223 */ /* 0x1c0fe2000000c00d */
[CCC-:B------:R-:W-:Y:S01]  /*08a0*/  FFMA.RM R6, R12.reuse, R8.reuse, R13.reuse ;  /* 0x000000080c067223 */ /* 0x1c0fe2000000400d */
[C---:B------:R-:W-:Y:S02]  /*08b0*/  ISETP.NE.AND P2, PT, R9.reuse, RZ, PT ;  /* 0x000000ff0900720c */ /* 0x040fe40003f45270 */
[----:B------:R-:W-:Y:S02]  /*08c0*/  ISETP.NE.AND P1, PT, R9, RZ, PT ;  /* 0x000000ff0900720c */ /* 0x000fe40003f25270 */
[----:B------:R-:W-:Y:S01]  /*08d0*/  LOP3.LUT R7, R3, 0x7fffff, RZ, 0xc0, !PT ;  /* 0x007fffff03077812 */ /* 0x000fe200078ec0ff */
[----:B------:R-:W-:Y:S01]  /*08e0*/  FFMA.RP R3, R12, R8, R13 ;  /* 0x000000080c037223 */ /* 0x000fe2000000800d */
[----:B------:R-:W-:Y:S02]  /*08f0*/  VIADD R8, R9, 0x20 ;  /* 0x0000002009087836 */ /* 0x000fe40000000000 */
[----:B------:R-:W-:Y:S01]  /*0900*/  LOP3.LUT R7, R7, 0x800000, RZ, 0xfc, !PT ;  /* 0x0080000007077812 */ /* 0x000fe200078efcff */
[----:B------:R-:W-:Y:S01]  /*0910*/  IMAD.MOV R9, RZ, RZ, -R9 ;  /* 0x000000ffff097224 */ /* 0x000fe200078e0a09 */
[----:B------:R-:W-:-:S02]  /*0920*/  FSETP.NEU.FTZ.AND P0, PT, R3, R6, PT ;  /* 0x000000060300720b */ /* 0x000fc40003f1d000 */
[----:B------:R-:W-:Y:S02]  /*0930*/  SHF.L.U32 R8, R7, R8, RZ ;  /* 0x0000000807087219 */ /* 0x000fe400000006ff */
[----:B------:R-:W-:Y:S02]  /*0940*/  SEL R6, R9, RZ, P2 ;  /* 0x000000ff09067207 */ /* 0x000fe40001000000 */
[----:B------:R-:W-:Y:S02]  /*0950*/  ISETP.NE.AND P1, PT, R8, RZ, P1 ;  /* 0x000000ff0800720c */ /* 0x000fe40000f25270 */
[----:B------:R-:W-:Y:S02]  /*0960*/  SHF.R.U32.HI R6, RZ, R6, R7 ;  /* 0x00000006ff067219 */ /* 0x000fe40000011607 */
[----:B------:R-:W-:Y:S02]  /*0970*/  PLOP3.LUT P0, PT, P0, P1, PT, 0xf8, 0x8f ;  /* 0x00000000008f781c */ /* 0x000fe40000703f70 */
[----:B------:R-:W-:-:S02]  /*0980*/  SHF.R.U32.HI R8, RZ, 0x1, R6 ;  /* 0x00000001ff087819 */ /* 0x000fc40000011606 */
[----:B------:R-:W-:-:S04]  /*0990*/  SEL R3, RZ, 0x1, !P0 ;  /* 0x00000001ff037807 */ /* 0x000fc80004000000 */
[----:B------:R-:W-:-:S04]  /*09a0*/  LOP3.LUT R3, R3, 0x1, R8, 0xf8, !PT ;  /* 0x0000000103037812 */ /* 0x000fc800078ef808 */
[----:B------:R-:W-:-:S05]  /*09b0*/  LOP3.LUT R3, R3, R6, RZ, 0xc0, !PT ;  /* 0x0000000603037212 */ /* 0x000fca00078ec0ff */
[----:B------:R-:W-:-:S05]  /*09c0*/  IMAD.IADD R3, R8, 0x1, R3 ;  /* 0x0000000108037824 */ /* 0x000fca00078e0203 */
[----:B------:R-:W-:Y:S01]  /*09d0*/  LOP3.LUT R0, R3, R0, RZ, 0xfc, !PT ;  /* 0x0000000003007212 */ /* 0x000fe200078efcff */
[----:B------:R-:W-:Y:S06]  /*09e0*/  BRA `(.L_x_52) ;  /* 0x0000000000107947 */ /* 0x000fec0003800000 */
.L_x_51:
[----:B------:R-:W-:-:S04]  /*09f0*/  LOP3.LUT R0, R0, 0x80000000, RZ, 0xc0, !PT ;  /* 0x8000000000007812 */ /* 0x000fc800078ec0ff */
[----:B------:R-:W-:Y:S01]  /*0a00*/  LOP3.LUT R0, R0, 0x7f800000, RZ, 0xfc, !PT ;  /* 0x7f80000000007812 */ /* 0x000fe200078efcff */
[----:B------:R-:W-:Y:S06]  /*0a10*/  BRA `(.L_x_52) ;  /* 0x0000000000047947 */ /* 0x000fec0003800000 */
.L_x_50:
[----:B------:R-:W-:-:S07]  /*0a20*/  IMAD R0, R7, 0x800000, R0 ;  /* 0x0080000007007824 */ /* 0x000fce00078e0200 */
.L_x_52:
[----:B------:R-:W-:Y:S05]  /*0a30*/  BSYNC.RECONVERGENT B2 ;  /* 0x0000000000027941 */ /* 0x000fea0003800200 */
.L_x_49:
[----:B------:R-:W-:Y:S05]  /*0a40*/  BRA `(.L_x_53) ;  /* 0x0000000000207947 */ /* 0x000fea0003800000 */
.L_x_48:
[----:B------:R-:W-:-:S04]  /*0a50*/  LOP3.LUT R0, R9, 0x80000000, R8, 0x48, !PT ;  /* 0x8000000009007812 */ /* 0x000fc800078e4808 */
[----:B------:R-:W-:Y:S01]  /*0a60*/  LOP3.LUT R0, R0, 0x7f800000, RZ, 0xfc, !PT ;  /* 0x7f80000000007812 */ /* 0x000fe200078efcff */
[----:B------:R-:W-:Y:S06]  /*0a70*/  BRA `(.L_x_53) ;  /* 0x0000000000147947 */ /* 0x000fec0003800000 */
.L_x_47:
[----:B------:R-:W-:Y:S01]  /*0a80*/  LOP3.LUT R0, R9, 0x80000000, R8, 0x48, !PT ;  /* 0x8000000009007812 */ /* 0x000fe200078e4808 */
[----:B------:R-:W-:Y:S06]  /*0a90*/  BRA `(.L_x_53) ;  /* 0x00000000000c7947 */ /* 0x000fec0003800000 */
.L_x_46:
[----:B------:R-:W0:Y:S01]  /*0aa0*/  MUFU.RSQ R0, -QNAN ;  /* 0xffc0000000007908 */ /* 0x000e220000001400 */
[----:B------:R-:W-:Y:S05]  /*0ab0*/  BRA `(.L_x_53) ;  /* 0x0000000000047947 */ /* 0x000fea0003800000 */
.L_x_45:
[----:B------:R-:W-:-:S07]  /*0ac0*/  FADD.FTZ R0, R0, R3 ;  /* 0x0000000300007221 */ /* 0x000fce0000010000 */
.L_x_53:
[----:B------:R-:W-:Y:S05]  /*0ad0*/  BSYNC.RECONVERGENT B1 ;  /* 0x0000000000017941 */ /* 0x000fea0003800200 */
.L_x_43:
[----:B------:R-:W-:-:S04]  /*0ae0*/  IMAD.MOV.U32 R3, RZ, RZ, 0x0 ;  /* 0x00000000ff037424 */ /* 0x000fc800078e00ff */
[----:B0-----:R-:W-:Y:S05]  /*0af0*/  RET.REL.NODEC R2 `(_Z15fused_ln_kernelPfPKa) ;  /* 0xfffffff402407950 */ /* 0x001fea0003c3ffff */
.L_x_54:
        /* <DEDUP_REMOVED lines=16> */
.L_x_72:


//--------------------- .text._Z21fused_embed_ln_kernelPKhlPKaS2_PfPKli --------------------------
	.section	.text._Z21fused_embed_ln_kernelPKhlPKaS2_PfPKli,"ax",@progbits
	.align	128
        .global         _Z21fused_embed_ln_kernelPKhlPKaS2_PfPKli
        .type           _Z21fused_embed_ln_kernelPKhlPKaS2_PfPKli,@function
        .size           _Z21fused_embed_ln_kernelPKhlPKaS2_PfPKli,(.L_x_74 - _Z21fused_embed_ln_kernelPKhlPKaS2_PfPKli)
        .other          _Z21fused_embed_ln_kernelPKhlPKaS2_PfPKli,@"STO_CUDA_ENTRY STV_DEFAULT"
_Z21fused_embed_ln_kernelPKhlPKaS2_PfPKli:
.text._Z21fused_embed_ln_kernelPKhlPKaS2_PfPKli:
[----:B------:R-:W-:Y:S01]  /*0000*/  LDC R1, c[0x0][0x37c] ;  /* 0x0000df00ff017b82 */ /* 0x000fe20000000800 */
[----:B------:R-:W0:Y:S07]  /*0010*/  S2R R12, SR_CTAID.X ;  /* 0x00000000000c7919 */ /* 0x000e2e0000002500 */
[----:B------:R-:W0:Y:S01]  /*0020*/  LDC.64 R4, c[0x0][0x3a8] ;  /* 0x0000ea00ff047b82 */ /* 0x000e220000000a00 */
[----:B------:R-:W1:Y:S01]  /*0030*/  LDCU.64 UR4, c[0x0][0x358] ;  /* 0x00006b00ff0477ac */ /* 0x000e620008000a00 */
[----:B------:R-:W2:Y:S06]  /*0040*/  LDCU UR6, c[0x0][0x38c] ;  /* 0x00007180ff0677ac */ /* 0x000eac0008000800 */
[----:B------:R-:W3:Y:S01]  /*0050*/  LDC R7, c[0x0][0x3b0] ;  /* 0x0000ec00ff077b82 */ /* 0x000ee20000000800 */
[----:B0-----:R-:W-:-:S06]  /*0060*/  IMAD.WIDE.U32 R4, R12, 0x8, R4 ;  /* 0x000000080c047825 */ /* 0x001fcc00078e0004 */
[----:B-1----:R-:W3:Y:S01]  /*0070*/  LDG.E.64.CONSTANT R4, desc[UR4][R4.64] ;  /* 0x0000000404047981 */ /* 0x002ee2000c1e9b00 */
[----:B------:R-:W0:Y:S01]  /*0080*/  S2R R2, SR_TID.X ;  /* 0x0000000000027919 */ /* 0x000e220000002100 */
[----:B---3--:R-:W-:-:S04]  /*0090*/  IADD3 R3, P0, PT, R4, R7, RZ ;  /* 0x0000000704037210 */ /* 0x008fc80007f1e0ff */
[----:B------:R-:W-:-:S04]  /*00a0*/  LEA.HI.X.SX32 R8, R7, R5, 0x1, P0 ;  /* 0x0000000507087211 */ /* 0x000fc800000f0eff */
        /* <DEDUP_REMOVED lines=13> */
[----:B------:R-:W-:Y:S02]  /*0180*/  IMAD.MOV.U32 R5, RZ, RZ, RZ ;  /* 0x000000ffff057224 */ /* 0x000fe400078e00ff */
[----:B------:R-:W-:-:S04]  /*0190*/  IMAD.HI.U32 R6, R6, R3, RZ ;  /* 0x0000000306067227 */ /* 0x000fc800078e00ff */
[----:B------:R-:W-:-:S04]  /*01a0*/  IMAD.MOV R6, RZ, RZ, -R6 ;  /* 0x000000ffff067224 */ /* 0x000fc800078e0a06 */
        /* <DEDUP_REMOVED lines=8> */
.L_x_55:
[----:B------:R-:W-:-:S07]  /*0230*/  MOV R0, 0x250 ;  /* 0x0000025000007802 */ /* 0x000fce0000000f00 */
[----:B------:R-:W-:Y:S05]  /*0240*/  CALL.REL.NOINC `($__internal_2_$__cuda_sm20_rem_s64) ;  /* 0x0000000400547944 */ /* 0x000fea0003c00000 */
[----:B------:R-:W-:Y:S01]  /*0250*/  MOV R4, R3 ;  /* 0x0000000300047202 */ /* 0x000fe20000000f00 */
[----:B------:R-:W-:-:S07]  /*0260*/  IMAD.MOV.U32 R5, RZ, RZ, R6 ;  /* 0x000000ffff057224 */ /* 0x000fce00078e0006 */
.L_x_56:
[----:B------:R-:W0:Y:S02]  /*0270*/  LDCU.64 UR6, c[0x0][0x380] ;  /* 0x00007000ff0677ac */ /* 0x000e240008000a00 */
[----:B0-----:R-:W-:-:S04]  /*0280*/  IADD3 R4, P0, PT, R4, UR6, RZ ;  /* 0x0000000604047c10 */ /* 0x001fc8000ff1e0ff */
[----:B------:R-:W-:Y:S01]  /*0290*/  IADD3.X R5, PT, PT, R5, UR7, RZ, P0, !PT ;  /* 0x0000000705057c10 */ /* 0x000fe200087fe4ff */
[----:B------:R-:W0:Y:S04]  /*02a0*/  LDCU.64 UR6, c[0x0][0x390] ;  /* 0x00007200ff0677ac */ /* 0x000e280008000a00 */
[----:B------:R-:W2:Y:S01]  /*02b0*/  LDG.E.U8.CONSTANT R4, desc[UR4][R4.64] ;  /* 0x0000000404047981 */ /* 0x000ea2000c1e9100 */
[----:B------:R-:W1:Y:S01]  /*02c0*/  S2R R11, SR_CgaCtaId ;  /* 0x00000000000b7919 */ /* 0x000e620000008800 */
[----:B--2---:R-:W-:-:S05]  /*02d0*/  IMAD.SHL.U32 R3, R4, 0x100, RZ ;  /* 0x0000010004037824 */ /* 0x004fca00078e00ff */
[----:B------:R-:W-:-:S04]  /*02e0*/  LOP3.LUT R3, R3, R2, RZ, 0xfc, !PT ;  /* 0x0000000203037212 */ /* 0x000fc800078efcff */
[----:B0-----:R-:W-:-:S05]  /*02f0*/  IADD3 R6, P0, PT, R3, UR6, RZ ;  /* 0x0000000603067c10 */ /* 0x001fca000ff1e0ff */
[----:B------:R-:W-:Y:S01]  /*0300*/  IMAD.X R7, RZ, RZ, UR7, P0 ;  /* 0x00000007ff077e24 */ /* 0x000fe200080e06ff */
[----:B------:R-:W-:Y:S01]  /*0310*/  MOV R8, 0x400 ;  /* 0x0000040000087802 */ /* 0x000fe20000000f00 */
[----:B------:R-:W0:Y:S03]  /*0320*/  LDCU.64 UR6, c[0x0][0x398] ;  /* 0x00007300ff0677ac */ /* 0x000e260008000a00 */
[----:B------:R-:W2:Y:S01]  /*0330*/  LDG.E.U8.CONSTANT R6, desc[UR4][R6.64] ;  /* 0x0000000406067981 */ /* 0x000ea2000c1e9100 */
[----:B-1----:R-:W-:-:S05]  /*0340*/  LEA R13, R11, R8, 0x18 ;  /* 0x000000080b0d7211 */ /* 0x002fca00078ec0ff */
[C---:B------:R-:W-:Y:S01]  /*0350*/  IMAD R3, R2.reuse, 0x4, R13 ;  /* 0x0000000402037824 */ /* 0x040fe200078e020d */
[----:B0-----:R-:W-:-:S05]  /*0360*/  IADD3 R14, P0, PT, R2, UR6, RZ ;  /* 0x00000006020e7c10 */ /* 0x001fca000ff1e0ff */
[----:B------:R-:W-:-:S05]  /*0370*/  IMAD.X R15, RZ, RZ, UR7, P0 ;  /* 0x00000007ff0f7e24 */ /* 0x000fca00080e06ff */
[----:B------:R0:W3:Y:S01]  /*0380*/  LDG.E.U8.CONSTANT R14, desc[UR4][R14.64] ;  /* 0x000000040e0e7981 */ /* 0x0000e2000c1e9100 */
[----:B------:R-:W-:-:S13]  /*0390*/  LOP3.LUT P0, RZ, R2, 0x1f, RZ, 0xc0, !PT ;  /* 0x0000001f02ff7812 */ /* 0x000fda000780c0ff */
[----:B------:R-:W-:-:S05]  /*03a0*/  @!P0 VIADD R8, R8, 0x404 ;  /* 0x0000040408088836 */ /* 0x000fca0000000000 */
[----:B------:R-:W-:-:S04]  /*03b0*/  @!P0 LEA R11, R11, R8, 0x18 ;  /* 0x000000080b0b8211 */ /* 0x000fc800078ec0ff */
[C---:B------:R-:W-:Y:S02]  /*03c0*/  @!P0 LEA.HI R16, R2.reuse, R11, RZ, 0x1d ;  /* 0x0000000b02108211 */ /* 0x040fe400078fe8ff */
[----:B------:R-:W-:Y:S01]  /*03d0*/  ISETP.NE.AND P1, PT, R2, RZ, PT ;  /* 0x000000ff0200720c */ /* 0x000fe20003f25270 */
[----:B--2---:R-:W1:Y:S02]  /*03e0*/  I2F.S8 R0, R6 ;  /* 0x0000000600007306 */ /* 0x004e640000001400 */
[----:B-1----:R-:W-:Y:S01]  /*03f0*/  STS [R3], R0 ;  /* 0x0000000003007388 */ /* 0x002fe20000000800 */
[----:B------:R-:W-:Y:S06]  /*0400*/  BAR.SYNC.DEFER_BLOCKING 0x0 ;  /* 0x0000000000007b1d */ /* 0x000fec0000010000 */
[----:B------:R-:W1:Y:S02]  /*0410*/  LDS R4, [R3] ;  /* 0x0000000003047984 */ /* 0x000e640000000800 */
[----:B-1----:R-:W-:-:S05]  /*0420*/  FADD R6, |R4|, -RZ ;  /* 0x800000ff04067221 */ /* 0x002fca0000000200 */
[----:B------:R-:W1:Y:S02]  /*0430*/  SHFL.DOWN PT, R5, R6, 0x10, 0x1f ;  /* 0x0a001f0006057f89 */ /* 0x000e6400000e0000 */
[----:B-1----:R-:W-:-:S05]  /*0440*/  FADD R5, |R4|, R5 ;  /* 0x0000000504057221 */ /* 0x002fca0000000200 */
[----:B------:R-:W1:Y:S02]  /*0450*/  SHFL.DOWN PT, R4, R5, 0x8, 0x1f ;  /* 0x09001f0005047f89 */ /* 0x000e6400000e0000 */
[----:B-1----:R-:W-:-:S05]  /*0460*/  FADD R4, R5, R4 ;  /* 0x0000000405047221 */ /* 0x002fca0000000000 */
[----:B------:R-:W1:Y:S02]  /*0470*/  SHFL.DOWN PT, R7, R4, 0x4, 0x1f ;  /* 0x08801f0004077f89 */ /* 0x000e6400000e0000 */
[----:B-1----:R-:W-:-:S05]  /*0480*/  FADD R7, R4, R7 ;  /* 0x0000000704077221 */ /* 0x002fca0000000000 */
[----:B------:R-:W1:Y:S02]  /*0490*/  SHFL.DOWN PT, R0, R7, 0x2, 0x1f ;  /* 0x08401f0007007f89 */ /* 0x000e6400000e0000 */
[----:B-1----:R-:W-:-:S05]  /*04a0*/  FADD R0, R7, R0 ;  /* 0x0000000007007221 */ /* 0x002fca0000000000 */
[----:B------:R-:W0:Y:S02]  /*04b0*/  SHFL.DOWN PT, R9, R0, 0x1, 0x1f ;  /* 0x08201f0000097f89 */ /* 0x000e2400000e0000 */
[----:B0-----:R-:W-:-:S05]  /*04c0*/  FADD R15, R0, R9 ;  /* 0x00000009000f7221 */ /* 0x001fca0000000000 */
[----:B------:R-:W-:Y:S01]  /*04d0*/  @!P0 STS [R16], R15 ;  /* 0x0000000f10008388 */ /* 0x000fe20000000800 */
[----:B------:R-:W-:Y:S06]  /*04e0*/  BAR.SYNC.DEFER_BLOCKING 0x0 ;  /* 0x0000000000007b1d */ /* 0x000fec0000010000 */
[----:B------:R-:W0:Y:S04]  /*04f0*/  @!P1 LDS.128 R4, [R13+0x400] ;  /* 0x000400000d049984 */ /* 0x000e280000000c00 */
        /* <DEDUP_REMOVED lines=11> */
[----:B------:R-:W-:-:S04]  /*05b0*/  @!P1 FSETP.NEU.AND P0, PT, R10, RZ, PT ;  /* 0x000000ff0a00920b */ /* 0x000fc80003f0d000 */
[----:B------:R-:W-:-:S04]  /*05c0*/  @!P1 FSEL R0, R0, 0.00390625, P0 ;  /* 0x3b80000000009808 */ /* 0x000fc80000000000 */
[----:B------:R-:W-:-:S04]  /*05d0*/  @!P1 FSETP.NEU.AND P0, PT, R0, RZ, PT ;  /* 0x000000ff0000920b */ /* 0x000fc80003f0d000 */
[----:B------:R-:W-:-:S05]  /*05e0*/  @!P1 FSEL R4, R0, 1, P0 ;  /* 0x3f80000000049808 */ /* 0x000fca0000000000 */
[----:B------:R-:W-:Y:S01]  /*05f0*/  @!P1 STS [R13+0x400], R4 ;  /* 0x000400040d009388 */ /* 0x000fe20000000800 */
[----:B------:R-:W-:Y:S06]  /*0600*/  BAR.SYNC.DEFER_BLOCKING 0x0 ;  /* 0x0000000000007b1d */ /* 0x000fec0000010000 */
[----:B------:R-:W0:Y:S04]  /*0610*/  LDS R7, [R13+0x400] ;  /* 0x000400000d077984 */ /* 0x000e280000000800 */
[----:B------:R-:W1:Y:S01]  /*0620*/  LDS R0, [R3] ;  /* 0x0000000003007984 */ /* 0x000e620000000800 */
[----:B---3--:R-:W1:Y:S01]  /*0630*/  I2F.S8 R5, R14 ;  /* 0x0000000e00057306 */ /* 0x008e620000001400 */
[----:B------:R-:W-:Y:S07]  /*0640*/  BSSY.RECONVERGENT B0, `(.L_x_57) ;  /* 0x000000d000007945 */ /* 0x000fee0003800200 */
[----:B0-----:R-:W0:Y:S01]  /*0650*/  MUFU.RCP R6, R7 ;  /* 0x0000000700067308 */ /* 0x001e220000001000 */
[----:B-1----:R-:W-:-:S07]  /*0660*/  FMUL R0, R0, R5 ;  /* 0x0000000500007220 */ /* 0x002fce0000400000 */
        /* <DEDUP_REMOVED lines=8> */
[----:B------:R-:W-:Y:S05]  /*06f0*/  CALL.REL.NOINC `($__internal_3_$__cuda_sm3x_div_rn_noftz_f32_slowpath) ;  /* 0x0000000400647944 */ /* 0x000fea0003c00000 */
[----:B------:R-:W-:-:S07]  /*0700*/  IMAD.MOV.U32 R6, RZ, RZ, R0 ;  /* 0x000000ffff067224 */ /* 0x000fce00078e0000 */
.L_x_58:
[----:B------:R-:W-:Y:S05]  /*0710*/  BSYNC.RECONVERGENT B0 ;  /* 0x0000000000007941 */ /* 0x000fea0003800200 */
.L_x_57:
[----:B------:R-:W0:Y:S01]  /*0720*/  LDC.64 R4, c[0x0][0x3a0] ;  /* 0x0000e800ff047b82 */ /* 0x000e220000000a00 */
[----:B------:R-:W-:Y:S02]  /*0730*/  SHF.L.U32 R3, R12, 0x8, RZ ;  /* 0x000000080c037819 */ /* 0x000fe400000006ff */
[----:B------:R-:W-:Y:S02]  /*0740*/  FMNMX R6, R6, -127, !PT ;  /* 0xc2fe000006067809 */ /* 0x000fe40007800000 */
[----:B------:R-:W-:Y:S02]  /*0750*/  LOP3.LUT R3, R3, R2, RZ, 0xfc, !PT ;  /* 0x0000000203037212 */ /* 0x000fe400078efcff */
[----:B------:R-:W-:-:S03]  /*0760*/  FMNMX R7, R6, 127, PT ;  /* 0x42fe000006077809 */ /* 0x000fc60003800000 */
[----:B0-----:R-:W-:-:S05]  /*0770*/  IMAD.WIDE.U32 R2, R3, 0x4, R4 ;  /* 0x0000000403027825 */ /* 0x001fca00078e0004 */
[----:B------:R-:W-:Y:S01]  /*0780*/  STG.E desc[UR4][R2.64], R7 ;  /* 0x0000000702007986 */ /* 0x000fe2000c101904 */
[----:B------:R-:W-:Y:S05]  /*0790*/  EXIT ;  /* 0x000000000000794d */ /* 0x000fea0003800000 */
        .weak           $__internal_2_$__cuda_sm20_rem_s64
        .type           $__internal_2_$__cuda_sm20_rem_s64,@function
        .size           $__internal_2_$__cuda_sm20_rem_s64,($__internal_3_$__cuda_sm3x_div_rn_noftz_f32_slowpath - $__internal_2_$__cuda_sm20_rem_s64)
$__internal_2_$__cuda_sm20_rem_s64:
        /* <DEDUP_REMOVED lines=15> */
[----:B------:R-:W-:-:S04]  /*0890*/  IMAD.HI.U32 R14, R10, R17, RZ ;  /* 0x000000110a0e7227 */ /* 0x000fc800078e00ff */
[----:B------:R-:W-:-:S04]  /*08a0*/  IMAD.X R13, RZ, RZ, ~R13, P0 ;  /* 0x000000ffff0d7224 */ /* 0x000fc800000e0e0d */
        /* <DEDUP_REMOVED lines=10> */
[----:B------:R-:W-:Y:S01]  /*0950*/  ISETP.GE.AND P1, PT, R8, RZ, PT ;  /* 0x000000ff0800720c */ /* 0x000fe20003f26270 */
[----:B------:R-:W-:Y:S01]  /*0960*/  IMAD R11, R9, R4, R11 ;  /* 0x00000004090b7224 */ /* 0x000fe200078e020b */
[----:B------:R-:W-:Y:S01]  /*0970*/  IADD3 R10, P4, PT, RZ, -R3, RZ ;  /* 0x80000003ff0a7210 */ /* 0x000fe20007f9e0ff */
[----:B------:R-:W-:-:S03]  /*0980*/  IMAD.HI.U32 R14, R15, R13, RZ ;  /* 0x0000000d0f0e7227 */ /* 0x000fc600078e00ff */
[----:B------:R-:W-:Y:S01]  /*0990*/  SEL R3, R10, R3, !P1 ;  /* 0x000000030a037207 */ /* 0x000fe20004800000 */
[----:B------:R-:W-:Y:S02]  /*09a0*/  IMAD.X R16, RZ, RZ, ~R11, P0 ;  /* 0x000000ffff107224 */ /* 0x000fe400000e0e0b */
[----:B------:R-:W-:Y:S02]  /*09b0*/  IMAD.X R11, RZ, RZ, ~R8, P4 ;  /* 0x000000ffff0b7224 */ /* 0x000fe400020e0e08 */
[----:B------:R-:W-:-:S04]  /*09c0*/  IMAD.WIDE.U32 R14, P0, R15, R16, R14 ;  /* 0x000000100f0e7225 */ /* 0x000fc8000780000e */
[----:B------:R-:W-:-:S04]  /*09d0*/  IMAD.HI.U32 R13, P2, R9, R13, R14 ;  /* 0x0000000d090d7227 */ /* 0x000fc8000784000e */
[CC--:B------:R-:W-:Y:S02]  /*09e0*/  IMAD R14, R9.reuse, R16.reuse, RZ ;  /* 0x00000010090e7224 */ /* 0x0c0fe400078e02ff */
[----:B------:R-:W-:-:S03]  /*09f0*/  IMAD.HI.U32 R16, R9, R16, RZ ;  /* 0x0000001009107227 */ /* 0x000fc600078e00ff */
[----:B------:R-:W-:Y:S02]  /*0a00*/  IADD3 R13, P3, PT, R14, R13, RZ ;  /* 0x0000000d0e0d7210 */ /* 0x000fe40007f7e0ff */
[----:B------:R-:W-:Y:S01]  /*0a10*/  SEL R14, R11, R8, !P1 ;  /* 0x000000080b0e7207 */ /* 0x000fe20004800000 */
[----:B------:R-:W-:Y:S01]  /*0a20*/  IMAD.MOV.U32 R11, RZ, RZ, RZ ;  /* 0x000000ffff0b7224 */ /* 0x000fe200078e00ff */
[----:B------:R-:W-:Y:S01]  /*0a30*/  IADD3.X R9, PT, PT, R16, R9, RZ, P0, !PT ;  /* 0x0000000910097210 */ /* 0x000fe200007fe4ff */
[----:B------:R-:W-:-:S03]  /*0a40*/  IMAD.HI.U32 R10, R13, R3, RZ ;  /* 0x000000030d0a7227 */ /* 0x000fc600078e00ff */
[----:B------:R-:W-:Y:S01]  /*0a50*/  IADD3.X R9, PT, PT, RZ, RZ, R9, P3, P2 ;  /* 0x000000ffff097210 */ /* 0x000fe20001fe4409 */
[----:B------:R-:W-:-:S04]  /*0a60*/  IMAD.WIDE.U32 R10, R13, R14, R10 ;  /* 0x0000000e0d0a7225 */ /* 0x000fc800078e000a */
[C---:B------:R-:W-:Y:S02]  /*0a70*/  IMAD R8, R9.reuse, R14, RZ ;  /* 0x0000000e09087224 */ /* 0x040fe400078e02ff */
        /* <DEDUP_REMOVED lines=9> */
[----:B------:R-:W-:-:S04]  /*0b10*/  IMAD R11, R13, R4, R11 ;  /* 0x000000040d0b7224 */ /* 0x000fc800078e020b */
[----:B------:R-:W-:Y:S01]  /*0b20*/  IMAD.X R13, R14, 0x1, ~R11, P2 ;  /* 0x000000010e0d7824 */ /* 0x000fe200010e0e0b */
[----:B------:R-:W-:-:S04]  /*0b30*/  IADD3 R9, P2, PT, R3, -R4, RZ ;  /* 0x8000000403097210 */ /* 0x000fc80007f5e0ff */
[C---:B------:R-:W-:Y:S01]  /*0b40*/  ISETP.GE.U32.AND.EX P0, PT, R13.reuse, R5, PT, P0 ;  /* 0x000000050d00720c */ /* 0x040fe20003f06100 */
[----:B------:R-:W-:-:S03]  /*0b50*/  IMAD.X R11, R13, 0x1, ~R5, P2 ;  /* 0x000000010d0b7824 */ /* 0x000fc600010e0e05 */
[----:B------:R-:W-:Y:S02]  /*0b60*/  SEL R9, R9, R3, P0 ;  /* 0x0000000309097207 */ /* 0x000fe40000000000 */
        /* <DEDUP_REMOVED lines=9> */
[----:B------:R-:W-:Y:S01]  /*0c00*/  SEL R3, R8, R3, !P1 ;  /* 0x0000000308037207 */ /* 0x000fe20004800000 */
[----:B------:R-:W-:Y:S01]  /*0c10*/  IMAD.X R5, RZ, RZ, ~R4, P2 ;  /* 0x000000ffff057224 */ /* 0x000fe200010e0e04 */
[----:B------:R-:W-:-:S04]  /*0c20*/  ISETP.NE.AND.EX P0, PT, R7, RZ, PT, P0 ;  /* 0x000000ff0700720c */ /* 0x000fc80003f05300 */
[----:B------:R-:W-:Y:S01]  /*0c30*/  SEL R6, R5, R4, !P1 ;  /* 0x0000000405067207 */ /* 0x000fe20004800000 */
[----:B------:R-:W-:Y:S01]  /*0c40*/  IMAD.MOV.U32 R5, RZ, RZ, 0x0 ;  /* 0x00000000ff057424 */ /* 0x000fe200078e00ff */
[----:B------:R-:W-:Y:S02]  /*0c50*/  MOV R4, R0 ;  /* 0x0000000000047202 */ /* 0x000fe40000000f00 */
[----:B------:R-:W-:Y:S02]  /*0c60*/  SEL R3, R3, 0xffffffff, P0 ;  /* 0xffffffff03037807 */ /* 0x000fe40000000000 */
[----:B------:R-:W-:Y:S01]  /*0c70*/  SEL R6, R6, 0xffffffff, P0 ;  /* 0xffffffff06067807 */ /* 0x000fe20000000000 */
[----:B------:R-:W-:Y:S06]  /*0c80*/  RET.REL.NODEC R4 `(_Z21fused_embed_ln_kernelPKhlPKaS2_PfPKli) ;  /* 0xfffffff004dc7950 */ /* 0x000fec0003c3ffff */
        .weak           $__internal_3_$__cuda_sm3x_div_rn_noftz_f32_slowpath
        .type           $__internal_3_$__cuda_sm3x_div_rn_noftz_f32_slowpath,@function
        .size           $__internal_3_$__cuda_sm3x_div_rn_noftz_f32_slowpath,(.L_x_74 - $__internal_3_$__cuda_sm3x_div_rn_noftz_f32_slowpath)
$__internal_3_$__cuda_sm3x_div_rn_noftz_f32_slowpath:
        /* <DEDUP_REMOVED lines=31> */
[----:B------:R-:W-:Y:S01]  /*0e80*/  @P0 MOV R9, RZ ;  /* 0x000000ff00090202 */ /* 0x000fe20000000f00 */
[----:B------:R-:W-:Y:S02]  /*0e90*/  @!P0 IMAD.MOV.U32 R9, RZ, RZ, -0x40 ;  /* 0xffffffc0ff098424 */ /* 0x000fe400078e00ff */
[----:B------:R-:W-:Y:S01]  /*0ea0*/  @!P0 FFMA R8, R0, 1.84467440737095516160e+19, RZ ;  /* 0x5f80000000088823 */ /* 0x000fe200000000ff */
[----:B------:R-:W-:Y:S01]  /*0eb0*/  @!P1 FFMA R7, R3, 1.84467440737095516160e+19, RZ ;  /* 0x5f80000003079823 */ /* 0x000fe200000000ff */
[----:B------:R-:W-:-:S07]  /*0ec0*/  @!P1 VIADD R9, R9, 0x40 ;  /* 0x0000004009099836 */ /* 0x000fce0000000000 */
.L_x_60:
        /* <DEDUP_REMOVED lines=18> */
[----:B------:R-:W-:-:S05]  /*0ff0*/  IMAD.IADD R7, R3, 0x1, R6 ;  /* 0x0000000103077824 */ /* 0x000fca00078e0206 */
[----:B------:R-:W-:-:S04]  /*1000*/  IADD3 R3, PT, PT, R7, -0x1, RZ ;  /* 0xffffffff07037810 */ /* 0x000fc80007ffe0ff */
        /* <DEDUP_REMOVED lines=31> */
.L_x_67:
[----:B------:R-:W-:-:S04]  /*1200*/  LOP3.LUT R0, R0, 0x80000000, RZ, 0xc0, !PT ;  /* 0x8000000000007812 */ /* 0x000fc800078ec0ff */
[----:B------:R-:W-:Y:S01]  /*1210*/  LOP3.LUT R0, R0, 0x7f800000, RZ, 0xfc, !PT ;  /* 0x7f80000000007812 */ /* 0x000fe200078efcff */
[----:B------:R-:W-:Y:S06]  /*1220*/  BRA `(.L_x_68) ;  /* 0x0000000000047947 */ /* 0x000fec0003800000 */
.L_x_66:
[----:B------:R-:W-:-:S07]  /*1230*/  IMAD R0, R6, 0x800000, R0 ;  /* 0x0080000006007824 */ /* 0x000fce00078e0200 */
.L_x_68:
[----:B------:R-:W-:Y:S05]  /*1240*/  BSYNC.RECONVERGENT B2 ;  /* 0x0000000000027941 */ /* 0x000fea0003800200 */
.L_x_65:
[----:B------:R-:W-:Y:S05]  /*1250*/  BRA `(.L_x_69) ;  /* 0x0000000000207947 */ /* 0x000fea0003800000 */
.L_x_64:
[----:B------:R-:W-:-:S04]  /*1260*/  LOP3.LUT R0, R7, 0x80000000, R8, 0x48, !PT ;  /* 0x8000000007007812 */ /* 0x000fc800078e4808 */
[----:B------:R-:W-:Y:S01]  /*1270*/  LOP3.LUT R0, R0, 0x7f800000, RZ, 0xfc, !PT ;  /* 0x7f80000000007812 */ /* 0x000fe200078efcff */
[----:B------:R-:W-:Y:S06]  /*1280*/  BRA `(.L_x_69) ;  /* 0x0000000000147947 */ /* 0x000fec0003800000 */
.L_x_63:
[----:B------:R-:W-:Y:S01]  /*1290*/  LOP3.LUT R0, R7, 0x80000000, R8, 0x48, !PT ;  /* 0x8000000007007812 */ /* 0x000fe200078e4808 */
[----:B------:R-:W-:Y:S06]  /*12a0*/  BRA `(.L_x_69) ;  /* 0x00000000000c7947 */ /* 0x000fec0003800000 */
.L_x_62:
[----:B------:R-:W0:Y:S01]  /*12b0*/  MUFU.RSQ R0, -QNAN ;  /* 0xffc0000000007908 */ /* 0x000e220000001400 */
[----:B------:R-:W-:Y:S05]  /*12c0*/  BRA `(.L_x_69) ;  /* 0x0000000000047947 */ /* 0x000fea0003800000 */
.L_x_61:
[----:B------:R-:W-:-:S07]  /*12d0*/  FADD.FTZ R0, R0, R3 ;  /* 0x0000000300007221 */ /* 0x000fce0000010000 */
.L_x_69:
[----:B------:R-:W-:Y:S05]  /*12e0*/  BSYNC.RECONVERGENT B1 ;  /* 0x0000000000017941 */ /* 0x000fea0003800200 */
.L_x_59:
[----:B------:R-:W-:-:S04]  /*12f0*/  IMAD.MOV.U32 R5, RZ, RZ, 0x0 ;  /* 0x00000000ff057424 */ /* 0x000fc800078e00ff */
[----:B0-----:R-:W-:Y:S05]  /*1300*/  RET.REL.NODEC R4 `(_Z21fused_embed_ln_kernelPKhlPKaS2_PfPKli) ;  /* 0xffffffec043c7950 */ /* 0x001fea0003c3ffff */
.L_x_70:
        /* <DEDUP_REMOVED lines=15> */
.L_x_74:


//--------------------- .nv.shared.reserved.0     --------------------------
	.section	.nv.shared.reserved.0,"aw",@nobits
	.weak		__nv_reservedSMEM_offset_0_alias
	.size		__nv_reservedSMEM_offset_0_alias, 0, 64
	.other		__nv_reservedSMEM_offset_0_alias,@"STO_CUDA_RESERVED_SHARED STV_DEFAULT"
__nv_reservedSMEM_offset_0_alias:
	.zero		0
	.zero		64


//--------------------- .nv.shared._Z11loss_kernelPKfPKhlPKliPi --------------------------
	.section	.nv.shared._Z11loss_kernelPKfPKhlPKliPi,"aw",@nobits
	.sectionflags	@""
	.align	4
.nv.shared._Z11loss_kernelPKfPKhlPKliPi:
	.zero		1056


//--------------------- .nv.shared._Z25fused_perturbation_kernelPfPKfiij --------------------------
	.section	.nv.shared._Z25fused_perturbation_kernelPfPKfiij,"aw",@nobits
	.sectionflags	@""
	.align	4
.nv.shared._Z25fused_perturbation_kernelPfPKfiij:
	.zero		1096


//--------------------- .nv.shared._Z15fused_ln_kernelPfPKa --------------------------
	.section	.nv.shared._Z15fused_ln_kernelPfPKa,"aw",@nobits
	.sectionflags	@""
	.align	4
.nv.shared._Z15fused_ln_kernelPfPKa:
	.zero		1060


//--------------------- .nv.shared._Z21fused_embed_ln_kernelPKhlPKaS2_PfPKli --------------------------
	.section	.nv.shared._Z21fused_embed_ln_kernelPKhlPKaS2_PfPKli,"aw",@nobits
	.sectionflags	@""
	.align	4
.nv.shared._Z21fused_embed_ln_kernelPKhlPKaS2_PfPKli:
	.zero		2084


//--------------------- .nv.constant0._Z20int8_to_float_kernelPKaPfi --------------------------
	.section	.nv.constant0._Z20int8_to_float_kernelPKaPfi,"a",@progbits
	.sectionflags	@""
	.align	4
.nv.constant0._Z20int8_to_float_kernelPKaPfi:
	.zero		916


//--------------------- .nv.constant0._Z21update_weights_kernelPaiijPKii --------------------------
	.section	.nv.constant0._Z21update_weights_kernelPaiijPKii,"a",@progbits
	.sectionflags	@""
	.align	4
.nv.constant0._Z21update_weights_kernelPaiijPKii:
	.zero		932


//--------------------- .nv.constant0._Z11loss_kernelPKfPKhlPKliPi --------------------------
	.section	.nv.constant0._Z11loss_kernelPKfPKhlPKliPi,"a",@progbits
	.sectionflags	@""
	.align	4
.nv.constant0._Z11loss_kernelPKfPKhlPKliPi:
	.zero		944


//--------------------- .nv.constant0._Z11copy_kernelPKfPfi --------------------------
	.section	.nv.constant0._Z11copy_kernelPKfPfi,"a",@progbits
	.sectionflags	@""
	.align	4
.nv.constant0._Z11copy_kernelPKfPfi:
	.zero		916


//--------------------- .nv.constant0._Z19mlp_residual_kernelPfPKfi --------------------------
	.section	.nv.constant0._Z19mlp_residual_kernelPfPKfi,"a",@progbits
	.sectionflags	@""
	.align	4
.nv.constant0._Z19mlp_residual_kernelPfPKfi:
	.zero		916


//--------------------- .nv.constant0._Z20gru_ht_update_kernelPKfS0_PKaS0_PfS3_S0_ --------------------------
	.section	.nv.constant0._Z20gru_ht_update_kernelPKfS0_PKaS0_PfS3_S0_,"a",@progbits
	.sectionflags	@""
	.align	4
.nv.constant0._Z20gru_ht_update_kernelPKfS0_PKaS0_PfS3_S0_:
	.zero		952


//--------------------- .nv.constant0._Z15gru_gate_kernelPKfS0_PKaS0_PfS3_ --------------------------
	.section	.nv.constant0._Z15gru_gate_kernelPKfS0_PKaS0_PfS3_,"a",@progbits
	.sectionflags	@""
	.align	4
.nv.constant0._Z15gru_gate_kernelPKfS0_PKaS0_PfS3_:
	.zero		944


//--------------------- .nv.constant0._Z25fused_perturbation_kernelPfPKfiij --------------------------
	.section	.nv.constant0._Z25fused_perturbation_kernelPfPKfiij,"a",@progbits
	.sectionflags	@""
	.align	4
.nv.constant0._Z25fused_perturbation_kernelPfPKfiij:
	.zero		924


//--------------------- .nv.constant0._Z15fused_ln_kernelPfPKa --------------------------
	.section	.nv.constant0._Z15fused_ln_kernelPfPKa,"a",@progbits
	.sectionflags	@""
	.align	4
.nv.constant0._Z15fused_ln_kernelPfPKa:
	.zero		912


//--------------------- .nv.constant0._Z21fused_embed_ln_kernelPKhlPKaS2_PfPKli --------------------------
	.section	.nv.constant0._Z21fused_embed_ln_kernelPKhlPKaS2_PfPKli,"a",@progbits
	.sectionflags	@""
	.align	4
.nv.constant0._Z21fused_embed_ln_kernelPKhlPKaS2_PfPKli:
	.zero		948


//--------------------- SYMBOLS --------------------------

	.type		.nv.reservedSmem.offset0,@object
	.size		.nv.reservedSmem.offset0,0x4
	.type		.nv.reservedSmem.cap,@object
	.size		.nv.reservedSmem.cap,0x4
